// auto-generated by cutlass_sweep.gemm — config: {"arch": "sm_90", "cluster_m": 1, "cluster_n": 1, "dtype": "fp32", "dtype_b": "fp32", "layout": "nt", "stages": 6, "tile_k": 128, "tile_m": 256, "tile_n": 256}
#include "cutlass/cutlass.h"
#include "cutlass/gemm/collective/collective_builder.hpp"
#include "cutlass/gemm/device/gemm_universal_adapter.h"
#include "cutlass/gemm/kernel/gemm_universal.hpp"
#include "cutlass/epilogue/collective/collective_builder.hpp"

using ElemA = float;
using ElemB = float;
using ElemCD = float;
using Acc  = float;
using TileShape    = cute::Shape<cute::_256, cute::_256, cute::_128>;
using ClusterShape = cute::Shape<cute::_1, cute::_1, cute::_1>;

using CollectiveEpilogue = typename cutlass::epilogue::collective::CollectiveBuilder<
    cutlass::arch::Sm90, cutlass::arch::OpClassTensorOp,
    TileShape, ClusterShape,
    cutlass::epilogue::collective::EpilogueTileAuto,
    Acc, Acc,
    ElemCD, cutlass::layout::RowMajor, 128 / cutlass::sizeof_bits<ElemCD>::value,
    ElemCD, cutlass::layout::RowMajor, 128 / cutlass::sizeof_bits<ElemCD>::value,
    cutlass::epilogue::collective::EpilogueScheduleAuto
  >::CollectiveOp;

using CollectiveMainloop = typename cutlass::gemm::collective::CollectiveBuilder<
    cutlass::arch::Sm90, cutlass::arch::OpClassTensorOp,
    ElemA, cutlass::layout::RowMajor, 128 / cutlass::sizeof_bits<ElemA>::value,
    ElemB, cutlass::layout::ColumnMajor, 128 / cutlass::sizeof_bits<ElemB>::value,
    Acc,
    TileShape, ClusterShape,
    cutlass::gemm::collective::StageCount<6>,
    cutlass::gemm::collective::KernelScheduleAuto
  >::CollectiveOp;

using GemmKernel = cutlass::gemm::kernel::GemmUniversal<
    cute::Shape<int,int,int,int>,
    CollectiveMainloop,
    CollectiveEpilogue
>;
using Gemm = cutlass::gemm::device::GemmUniversalAdapter<GemmKernel>;

// Force the device kernel symbol into the cubin without needing a host main.
auto* _anchor = &cutlass::device_kernel<GemmKernel>;


// ===== COMPILED SASS (sm_90a) =====

	.target	sm_90a

	.elftype	@"ET_EXEC"


//--------------------- .note.nv.tkinfo           --------------------------
	.section	.note.nv.tkinfo,"",@"SHT_NOTE"
	.sectionflags	@"SHF_NOTE_NV_TKINFO"
	.tkinfo
        /*0018*/ 	.word	0x00000002
        /*0030*/ 	.string	""
        /*0030*/ 	.string	"ptxas"
        /*0030*/ 	.string	"Cuda compilation tools, release 13.0, V13.0.88"
        /*0030*/ 	.string	"Build cuda_13.0.r13.0/compiler.36424714_0"
        /*0030*/ 	.string	"-arch sm_90a -m 64 "



//--------------------- .note.nv.cuinfo           --------------------------
	.section	.note.nv.cuinfo,"",@"SHT_NOTE"
	.sectionflags	@"SHF_NOTE_NV_CUINFO"
        /*0018*/ 	.short	0x0002
        /*001a*/ 	.short	0x005a
        /*001c*/ 	.short	0x0082
	.zero		2


//--------------------- .nv.info                  --------------------------
	.section	.nv.info,"",@"SHT_CUDA_INFO"
	.align	4


	//----- nvinfo : EIATTR_REGCOUNT
	.align		4
        /*0000*/ 	.byte	0x04, 0x2f
        /*0002*/ 	.short	(.L_15 - .L_14)
	.align		4
.L_14:
        /*0004*/ 	.word	index@(_ZN7cutlass13device_kernelINS_4gemm6kernel13GemmUniversalIN4cute5tupleIJiiiiEEENS1_10collective13CollectiveMmaINS1_34MainloopSm90TmaGmmaWarpSpecializedILi6ENS5_IJNS4_1CILi1EEESB_SB_EEENS1_35KernelTmaWarpSpecializedCooperativeEEENS5_IJNSA_ILi256EEESF_NSA_ILi128EEEEEEfNS5_IJlSB_lEEEfSI_NS4_8TiledMMAINS4_8MMA_AtomIJNS4_4SM904GMMA30MMA_64x256x8_F32TF32TF32_SS_TNILNSM_7ScaleInE1ELSO_1EEEEEENS4_6LayoutINS5_IJNSA_ILi2EEESB_SB_EEENS5_IJSB_NSA_ILi0EEESU_EEEEENS5_IJNS4_10UnderscoreESX_SX_EEEEENS4_13SM90_TMA_LOADENS4_14ComposedLayoutINS4_7SwizzleILi3ELi4ELi3EEENS4_18smem_ptr_flag_bitsILi32EEENSR_INS5_IJNSA_ILi8EEENSA_ILi32EEEEEENS5_IJS17_SB_EEEEEEEvNS4_8identityES10_S1B_vS1C_EENS_8epilogue10collective6detail29Sm90TmaWarpSpecializedAdapterINS1F_15DefaultEpilogueIfSI_SI_NS1E_6thread17LinearCombinationIfLi1EffLNS1J_9ScaleType4KindE0ELNS_15FloatRoundStyleE2EfEENS1_15EpilogueDefaultEEEEEvvEEEEvNT_6ParamsE)
        /*0008*/ 	.word	0x000000a8


	//----- nvinfo : EIATTR_FRAME_SIZE
	.align		4
.L_15:
        /*000c*/ 	.byte	0x04, 0x11
        /*000e*/ 	.short	(.L_17 - .L_16)
	.align		4
.L_16:
        /*0010*/ 	.word	index@(_ZN7cutlass13device_kernelINS_4gemm6kernel13GemmUniversalIN4cute5tupleIJiiiiEEENS1_10collective13CollectiveMmaINS1_34MainloopSm90TmaGmmaWarpSpecializedILi6ENS5_IJNS4_1CILi1EEESB_SB_EEENS1_35KernelTmaWarpSpecializedCooperativeEEENS5_IJNSA_ILi256EEESF_NSA_ILi128EEEEEEfNS5_IJlSB_lEEEfSI_NS4_8TiledMMAINS4_8MMA_AtomIJNS4_4SM904GMMA30MMA_64x256x8_F32TF32TF32_SS_TNILNSM_7ScaleInE1ELSO_1EEEEEENS4_6LayoutINS5_IJNSA_ILi2EEESB_SB_EEENS5_IJSB_NSA_ILi0EEESU_EEEEENS5_IJNS4_10UnderscoreESX_SX_EEEEENS4_13SM90_TMA_LOADENS4_14ComposedLayoutINS4_7SwizzleILi3ELi4ELi3EEENS4_18smem_ptr_flag_bitsILi32EEENSR_INS5_IJNSA_ILi8EEENSA_ILi32EEEEEENS5_IJS17_SB_EEEEEEEvNS4_8identityES10_S1B_vS1C_EENS_8epilogue10collective6detail29Sm90TmaWarpSpecializedAdapterINS1F_15DefaultEpilogueIfSI_SI_NS1E_6thread17LinearCombinationIfLi1EffLNS1J_9ScaleType4KindE0ELNS_15FloatRoundStyleE2EfEENS1_15EpilogueDefaultEEEEEvvEEEEvNT_6ParamsE)
        /*0014*/ 	.word	0x000017d0


	//----- nvinfo : EIATTR_MIN_STACK_SIZE
	.align		4
.L_17:
        /*0018*/ 	.byte	0x04, 0x12
        /*001a*/ 	.short	(.L_19 - .L_18)
	.align		4
.L_18:
        /*001c*/ 	.word	index@(_ZN7cutlass13device_kernelINS_4gemm6kernel13GemmUniversalIN4cute5tupleIJiiiiEEENS1_10collective13CollectiveMmaINS1_34MainloopSm90TmaGmmaWarpSpecializedILi6ENS5_IJNS4_1CILi1EEESB_SB_EEENS1_35KernelTmaWarpSpecializedCooperativeEEENS5_IJNSA_ILi256EEESF_NSA_ILi128EEEEEEfNS5_IJlSB_lEEEfSI_NS4_8TiledMMAINS4_8MMA_AtomIJNS4_4SM904GMMA30MMA_64x256x8_F32TF32TF32_SS_TNILNSM_7ScaleInE1ELSO_1EEEEEENS4_6LayoutINS5_IJNSA_ILi2EEESB_SB_EEENS5_IJSB_NSA_ILi0EEESU_EEEEENS5_IJNS4_10UnderscoreESX_SX_EEEEENS4_13SM90_TMA_LOADENS4_14ComposedLayoutINS4_7SwizzleILi3ELi4ELi3EEENS4_18smem_ptr_flag_bitsILi32EEENSR_INS5_IJNSA_ILi8EEENSA_ILi32EEEEEENS5_IJS17_SB_EEEEEEEvNS4_8identityES10_S1B_vS1C_EENS_8epilogue10collective6detail29Sm90TmaWarpSpecializedAdapterINS1F_15DefaultEpilogueIfSI_SI_NS1E_6thread17LinearCombinationIfLi1EffLNS1J_9ScaleType4KindE0ELNS_15FloatRoundStyleE2EfEENS1_15EpilogueDefaultEEEEEvvEEEEvNT_6ParamsE)
        /*0020*/ 	.word	0x000017d0
.L_19:


//--------------------- .nv.compat                --------------------------
	.section	.nv.compat,"",@"SHT_CUDA_COMPAT_INFO"
	.align	4
        /*0000*/ 	.byte	0x02, 0x09, 0x01, 0x00, 0x02, 0x02, 0x04, 0x00, 0x02, 0x05, 0x05, 0x00, 0x03, 0x07, 0x01, 0x01
        /*0010*/ 	.byte	0x02, 0x03, 0x01, 0x00, 0x02, 0x06, 0x01, 0x00, 0x04, 0x0b, 0x08, 0x00, 0x00, 0x00, 0x00, 0x00
        /*0020*/ 	.byte	0x00, 0x00, 0x00, 0x00


//--------------------- .nv.info._ZN7cutlass13device_kernelINS_4gemm6kernel13GemmUniversalIN4cute5tupleIJiiiiEEENS1_10collective13CollectiveMmaINS1_34MainloopSm90TmaGmmaWarpSpecializedILi6ENS5_IJNS4_1CILi1EEESB_SB_EEENS1_35KernelTmaWarpSpecializedCooperativeEEENS5_IJNSA_ILi256EEESF_NSA_ILi128EEEEEEfNS5_IJlSB_lEEEfSI_NS4_8TiledMMAINS4_8MMA_AtomIJNS4_4SM904GMMA30MMA_64x256x8_F32TF32TF32_SS_TNILNSM_7ScaleInE1ELSO_1EEEEEENS4_6LayoutINS5_IJNSA_ILi2EEESB_SB_EEENS5_IJSB_NSA_ILi0EEESU_EEEEENS5_IJNS4_10UnderscoreESX_SX_EEEEENS4_13SM90_TMA_LOADENS4_14ComposedLayoutINS4_7SwizzleILi3ELi4ELi3EEENS4_18smem_ptr_flag_bitsILi32EEENSR_INS5_IJNSA_ILi8EEENSA_ILi32EEEEEENS5_IJS17_SB_EEEEEEEvNS4_8identityES10_S1B_vS1C_EENS_8epilogue10collective6detail29Sm90TmaWarpSpecializedAdapterINS1F_15DefaultEpilogueIfSI_SI_NS1E_6thread17LinearCombinationIfLi1EffLNS1J_9ScaleType4KindE0ELNS_15FloatRoundStyleE2EfEENS1_15EpilogueDefaultEEEEEvvEEEEvNT_6ParamsE --------------------------
	.section	.nv.info._ZN7cutlass13device_kernelINS_4gemm6kernel13GemmUniversalIN4cute5tupleIJiiiiEEENS1_10collective13CollectiveMmaINS1_34MainloopSm90TmaGmmaWarpSpecializedILi6ENS5_IJNS4_1CILi1EEESB_SB_EEENS1_35KernelTmaWarpSpecializedCooperativeEEENS5_IJNSA_ILi256EEESF_NSA_ILi128EEEEEEfNS5_IJlSB_lEEEfSI_NS4_8TiledMMAINS4_8MMA_AtomIJNS4_4SM904GMMA30MMA_64x256x8_F32TF32TF32_SS_TNILNSM_7ScaleInE1ELSO_1EEEEEENS4_6LayoutINS5_IJNSA_ILi2EEESB_SB_EEENS5_IJSB_NSA_ILi0EEESU_EEEEENS5_IJNS4_10UnderscoreESX_SX_EEEEENS4_13SM90_TMA_LOADENS4_14ComposedLayoutINS4_7SwizzleILi3ELi4ELi3EEENS4_18smem_ptr_flag_bitsILi32EEENSR_INS5_IJNSA_ILi8EEENSA_ILi32EEEEEENS5_IJS17_SB_EEEEEEEvNS4_8identityES10_S1B_vS1C_EENS_8epilogue10collective6detail29Sm90TmaWarpSpecializedAdapterINS1F_15DefaultEpilogueIfSI_SI_NS1E_6thread17LinearCombinationIfLi1EffLNS1J_9ScaleType4KindE0ELNS_15FloatRoundStyleE2EfEENS1_15EpilogueDefaultEEEEEvvEEEEvNT_6ParamsE,"",@"SHT_CUDA_INFO"
	.sectionflags	@""
	.align	4


	//----- nvinfo : EIATTR_CUDA_API_VERSION
	.align		4
        /*0000*/ 	.byte	0x04, 0x37
        /*0002*/ 	.short	(.L_21 - .L_20)
.L_20:
        /*0004*/ 	.word	0x00000082


	//----- nvinfo : EIATTR_KPARAM_INFO
	.align		4
.L_21:
        /*0008*/ 	.byte	0x04, 0x17
        /*000a*/ 	.short	(.L_23 - .L_22)
.L_22:
        /*000c*/ 	.word	0x00000000
        /*0010*/ 	.short	0x0000
        /*0012*/ 	.short	0x0070
        /*0014*/ 	.byte	0x00, 0xf0, 0x01, 0x10


	//----- nvinfo : EIATTR_SPARSE_MMA_MASK
	.align		4
.L_23:
        /*0018*/ 	.byte	0x03, 0x50
        /*001a*/ 	.short	0x0000


	//----- nvinfo : EIATTR_MAXREG_COUNT
	.align		4
        /*001c*/ 	.byte	0x03, 0x1b
        /*001e*/ 	.short	0x00a8


	//----- nvinfo : EIATTR_NUM_BARRIERS
	.align		4
        /*0020*/ 	.byte	0x02, 0x4c
        /*0022*/ 	.byte	0x01
	.zero		1


	//----- nvinfo : EIATTR_EXTERNS
	.align		4
        /*0024*/ 	.byte	0x04, 0x0f
        /*0026*/ 	.short	(.L_25 - .L_24)


	//   ....[0]....
	.align		4
.L_24:
        /*0028*/ 	.word	index@(__assertfail)


	//----- nvinfo : EIATTR_ANNOTATIONS
	.align		4
.L_25:
        /*002c*/ 	.byte	0x04, 0x55
        /*002e*/ 	.short	(.L_27 - .L_26)


	//   ....[0]....
.L_26:
        /*0030*/ 	.word	0x00000001
        /*0034*/ 	.byte	0xd0, 0x06, 0x00, 0x00, 0x01, 0x00, 0x00, 0x00, 0xf0, 0x06, 0x00, 0x00, 0x01, 0x00, 0x00, 0x00
        /* <DEDUP_REMOVED lines=2722> */
        /*aa64*/ 	.byte	0xf0, 0xfd, 0x02, 0x00, 0x01, 0x00, 0x00, 0x00, 0x10, 0xfe, 0x02, 0x00


	//----- nvinfo : EIATTR_MERCURY_ISA_VERSION
	.align		4
.L_27:
        /*aa70*/ 	.byte	0x03, 0x5f
        /*aa72*/ 	.short	0x0101


	//----- nvinfo : EIATTR_INT_WARP_WIDE_INSTR_OFFSETS
	.align		4
        /*aa74*/ 	.byte	0x04, 0x31
        /*aa76*/ 	.short	(.L_29 - .L_28)


	//   ....[0]....
.L_28:
        /*aa78*/ 	.word	0x00000540


	//   ....[1]....
        /*aa7c*/ 	.word	0x00000550


	//   ....[2]....
        /*aa80*/ 	.word	0x000005e0


	//----- nvinfo : EIATTR_COOP_GROUP_MASK_REGIDS
	.align		4
.L_29:
        /*aa84*/ 	.byte	0x04, 0x29
        /*aa86*/ 	.short	(.L_31 - .L_30)


	//   ....[0]....
.L_30:
        /*aa88*/ 	.word	0xffffffff


	//   ....[1]....
        /*aa8c*/ 	.word	0xffffffff


	//   ....[2]....
        /*aa90*/ 	.word	0xffffffff


	//   ....[3]....
        /*aa94*/ 	.word	0xffffffff


	//   ....[4]....
        /*aa98*/ 	.word	0xffffffff


	//----- nvinfo : EIATTR_COOP_GROUP_INSTR_OFFSETS
	.align		4
.L_31:
        /*aa9c*/ 	.byte	0x04, 0x28
        /*aa9e*/ 	.short	(.L_33 - .L_32)


	//   ....[0]....
.L_32:
        /*aaa0*/ 	.word	0x00000070


	//   ....[1]....
        /*aaa4*/ 	.word	0x00000080


	//   ....[2]....
        /*aaa8*/ 	.word	0x000001a0


	//   ....[3]....
        /*aaac*/ 	.word	0x000003f0


	//   ....[4]....
        /*aab0*/ 	.word	0x000011b0


	//----- nvinfo : EIATTR_REG_RECONFIG
	.align		4
.L_33:
        /*aab4*/ 	.byte	0x01, 0x54
	.zero		2


	//----- nvinfo : EIATTR_SYSCALL_OFFSETS
	.align		4
        /*aab8*/ 	.byte	0x04, 0x46
        /*aaba*/ 	.short	(.L_35 - .L_34)


	//   ....[0]....
.L_34:
        /*aabc*/ 	.word	0x00001360


	//----- nvinfo : EIATTR_MBARRIER_INSTR_OFFSETS
	.align		4
.L_35:
        /*aac0*/ 	.byte	0x04, 0x39
        /*aac2*/ 	.short	(.L_37 - .L_36)


	//   ....[0]....
.L_36:
        /*aac4*/ 	.word	0x00000320
        /*aac8*/ 	.word	0x000000ff
        /*aacc*/ 	.word	0x00000000
        /*aad0*/ 	.short	0x0100
        /*aad2*/ 	.byte	0x08
	.zero		1


	//   ....[1]....
        /*aad4*/ 	.word	0x00000330
        /*aad8*/ 	.word	0x000000ff
        /*aadc*/ 	.word	0x00000030
        /*aae0*/ 	.short	0x0100
        /*aae2*/ 	.byte	0x08
	.zero		1


	//   ....[2]....
        /*aae4*/ 	.word	0x00000340
        /*aae8*/ 	.word	0x000000ff
        /*aaec*/ 	.word	0x00000008
        /*aaf0*/ 	.short	0x0100
        /*aaf2*/ 	.byte	0x08
	.zero		1


	//   ....[3]....
        /*aaf4*/ 	.word	0x00000350
        /*aaf8*/ 	.word	0x000000ff
        /*aafc*/ 	.word	0x00000038
        /*ab00*/ 	.short	0x0100
        /*ab02*/ 	.byte	0x08
	.zero		1


	//   ....[4]....
        /*ab04*/ 	.word	0x00000360
        /*ab08*/ 	.word	0x000000ff
        /*ab0c*/ 	.word	0x00000010
        /*ab10*/ 	.short	0x0100
        /*ab12*/ 	.byte	0x08
	.zero		1


	//   ....[5]....
        /*ab14*/ 	.word	0x00000370
        /*ab18*/ 	.word	0x000000ff
        /*ab1c*/ 	.word	0x00000040
        /*ab20*/ 	.short	0x0100
        /*ab22*/ 	.byte	0x08
	.zero		1


	//   ....[6]....
        /*ab24*/ 	.word	0x00000380
        /*ab28*/ 	.word	0x000000ff
        /*ab2c*/ 	.word	0x00000018
        /*ab30*/ 	.short	0x0100
        /*ab32*/ 	.byte	0x08
	.zero		1


	//   ....[7]....
        /*ab34*/ 	.word	0x00000390
        /*ab38*/ 	.word	0x000000ff
        /*ab3c*/ 	.word	0x00000048
        /*ab40*/ 	.short	0x0100
        /*ab42*/ 	.byte	0x08
	.zero		1


	//   ....[8]....
        /*ab44*/ 	.word	0x000003a0
        /*ab48*/ 	.word	0x000000ff
        /*ab4c*/ 	.word	0x00000020
        /*ab50*/ 	.short	0x0100
        /*ab52*/ 	.byte	0x08
	.zero		1


	//   ....[9]....
        /*ab54*/ 	.word	0x000003b0
        /*ab58*/ 	.word	0x000000ff
        /*ab5c*/ 	.word	0x00000050
        /*ab60*/ 	.short	0x0100
        /*ab62*/ 	.byte	0x08
	.zero		1


	//   ....[10]....
        /*ab64*/ 	.word	0x000003c0
        /*ab68*/ 	.word	0x000000ff
        /*ab6c*/ 	.word	0x00000028
        /*ab70*/ 	.short	0x0100
        /*ab72*/ 	.byte	0x08
	.zero		1


	//   ....[11]....
        /*ab74*/ 	.word	0x000003d0
        /*ab78*/ 	.word	0x000000ff
        /*ab7c*/ 	.word	0x00000058
        /*ab80*/ 	.short	0x0100
        /*ab82*/ 	.byte	0x08
	.zero		1


	//   ....[12]....
        /*ab84*/ 	.word	0x00000660
        /*ab88*/ 	.word	0x000000ff
        /*ab8c*/ 	.word	0x00000070
        /*ab90*/ 	.short	0x0100
        /*ab92*/ 	.byte	0x10
	.zero		1


	//   ....[13]....
        /*ab94*/ 	.word	0x00000700
        /*ab98*/ 	.word	0x000000ff
        /*ab9c*/ 	.word	0x00000078
        /*aba0*/ 	.short	0x0100
        /*aba2*/ 	.byte	0x10
	.zero		1


	//   ....[14]....
        /*aba4*/ 	.word	0x00001400
        /*aba8*/ 	.word	0x00000003
        /*abac*/ 	.word	0x00000000
        /*abb0*/ 	.short	0x010a
        /*abb2*/ 	.byte	0x3f
	.zero		1


	//   ....[15]....
        /*abb4*/ 	.word	0x00001440
        /*abb8*/ 	.word	0x00000003
        /*abbc*/ 	.word	0x00000000
        /*abc0*/ 	.short	0x010a
        /*abc2*/ 	.byte	0x3f
	.zero		1


	//   ....[16]....
        /*abc4*/ 	.word	0x000109e0
        /*abc8*/ 	.word	0x000000ff
        /*abcc*/ 	.word	0x00000000
        /*abd0*/ 	.short	0x010a
        /*abd2*/ 	.byte	0x0a
	.zero		1


	//   ....[17]....
        /*abd4*/ 	.word	0x00010a20
        /*abd8*/ 	.word	0x000000ff
        /*abdc*/ 	.word	0x00000000
        /*abe0*/ 	.short	0x010a
        /*abe2*/ 	.byte	0x0a
	.zero		1


	//   ....[18]....
        /*abe4*/ 	.word	0x00020a80
        /*abe8*/ 	.word	0x000000ff
        /*abec*/ 	.word	0x00000000
        /*abf0*/ 	.short	0x0101
        /*abf2*/ 	.byte	0x08
	.zero		1


	//   ....[19]....
        /*abf4*/ 	.word	0x00020c90
        /*abf8*/ 	.word	0x000000ff
        /*abfc*/ 	.word	0x00000000
        /*ac00*/ 	.short	0x0101
        /*ac02*/ 	.byte	0x06
	.zero		1


	//   ....[20]....
        /*ac04*/ 	.word	0x0002f7b0
        /*ac08*/ 	.word	0x0000000e
        /*ac0c*/ 	.word	0x00000030
        /*ac10*/ 	.short	0x010a
        /*ac12*/ 	.byte	0x3f
	.zero		1


	//   ....[21]....
        /*ac14*/ 	.word	0x0002fd10
        /*ac18*/ 	.word	0x00000002
        /*ac1c*/ 	.word	0x00000078
        /*ac20*/ 	.short	0x0101
        /*ac22*/ 	.byte	0x3f
	.zero		1


	//   ....[22]....
        /*ac24*/ 	.word	0x00030510
        /*ac28*/ 	.word	0x00000004
        /*ac2c*/ 	.word	0x00000000
        /*ac30*/ 	.short	0x010a
        /*ac32*/ 	.byte	0x3f
	.zero		1


	//   ....[23]....
        /*ac34*/ 	.word	0x000305a0
        /*ac38*/ 	.word	0x00000003
        /*ac3c*/ 	.word	0x00000000
        /*ac40*/ 	.short	0x010a
        /*ac42*/ 	.byte	0x3f
	.zero		1


	//   ....[24]....
        /*ac44*/ 	.word	0x00030630
        /*ac48*/ 	.word	0x00000003
        /*ac4c*/ 	.word	0x00000000
        /*ac50*/ 	.short	0x010a
        /*ac52*/ 	.byte	0x3f
	.zero		1


	//   ....[25]....
        /*ac54*/ 	.word	0x000306c0
        /*ac58*/ 	.word	0x00000003
        /*ac5c*/ 	.word	0x00000000
        /*ac60*/ 	.short	0x010a
        /*ac62*/ 	.byte	0x3f
	.zero		1


	//   ....[26]....
        /*ac64*/ 	.word	0x00030750
        /*ac68*/ 	.word	0x00000003
        /*ac6c*/ 	.word	0x00000000
        /*ac70*/ 	.short	0x010a
        /*ac72*/ 	.byte	0x3f
	.zero		1


	//   ....[27]....
        /*ac74*/ 	.word	0x000307e0
        /*ac78*/ 	.word	0x00000003
        /*ac7c*/ 	.word	0x00000000
        /*ac80*/ 	.short	0x010a
        /*ac82*/ 	.byte	0x3f
	.zero		1


	//   ....[28]....
        /*ac84*/ 	.word	0x00030840
        /*ac88*/ 	.word	0x00000003
        /*ac8c*/ 	.word	0x00000000
        /*ac90*/ 	.short	0x010a
        /*ac92*/ 	.byte	0x3f
	.zero		1


	//   ....[29]....
        /*ac94*/ 	.word	0x000308a0
        /*ac98*/ 	.word	0x00000004
        /*ac9c*/ 	.word	0x00000000
        /*aca0*/ 	.short	0x010a
        /*aca2*/ 	.byte	0x3f
	.zero		1


	//   ....[30]....
        /*aca4*/ 	.word	0x00030970
        /*aca8*/ 	.word	0x0000000e
        /*acac*/ 	.word	0x00000030
        /*acb0*/ 	.short	0x010a
        /*acb2*/ 	.byte	0x3f
	.zero		1


	//   ....[31]....
        /*acb4*/ 	.word	0x00030a40
        /*acb8*/ 	.word	0x00000004
        /*acbc*/ 	.word	0x00000000
        /*acc0*/ 	.short	0x010a
        /*acc2*/ 	.byte	0x3f
	.zero		1


	//   ....[32]....
        /*acc4*/ 	.word	0x00030a90
        /*acc8*/ 	.word	0x00000003
        /*accc*/ 	.word	0x00000000
        /*acd0*/ 	.short	0x010a
        /*acd2*/ 	.byte	0x3f
	.zero		1


	//   ....[33]....
        /*acd4*/ 	.word	0x00030ae0
        /*acd8*/ 	.word	0x00000003
        /*acdc*/ 	.word	0x00000000
        /*ace0*/ 	.short	0x010a
        /*ace2*/ 	.byte	0x3f
	.zero		1


	//   ....[34]....
        /*ace4*/ 	.word	0x00030b30
        /*ace8*/ 	.word	0x00000003
        /*acec*/ 	.word	0x00000000
        /*acf0*/ 	.short	0x010a
        /*acf2*/ 	.byte	0x3f
	.zero		1


	//   ....[35]....
        /*acf4*/ 	.word	0x00030b80
        /*acf8*/ 	.word	0x00000003
        /*acfc*/ 	.word	0x00000000
        /*ad00*/ 	.short	0x010a
        /*ad02*/ 	.byte	0x3f
	.zero		1


	//----- nvinfo : EIATTR_NUM_MBARRIERS
	.align		4
.L_37:
        /*ad04*/ 	.byte	0x03, 0x38
        /*ad06*/ 	.short	0x000e


	//----- nvinfo : EIATTR_EXIT_INSTR_OFFSETS
	.align		4
        /*ad08*/ 	.byte	0x04, 0x1c
        /*ad0a*/ 	.short	(.L_39 - .L_38)


	//   ....[0]....
.L_38:
        /*ad0c*/ 	.word	0x00000760


	//   ....[1]....
        /*ad10*/ 	.word	0x000010d0


	//   ....[2]....
        /*ad14*/ 	.word	0x0002ed30


	//   ....[3]....
        /*ad18*/ 	.word	0x0002f440


	//   ....[4]....
        /*ad1c*/ 	.word	0x00030830


	//----- nvinfo : EIATTR_MAX_THREADS
	.align		4
.L_39:
        /*ad20*/ 	.byte	0x04, 0x05
        /*ad22*/ 	.short	(.L_41 - .L_40)
.L_40:
        /*ad24*/ 	.word	0x00000180
        /*ad28*/ 	.word	0x00000001
        /*ad2c*/ 	.word	0x00000001


	//----- nvinfo : EIATTR_CRS_STACK_SIZE
	.align		4
.L_41:
        /*ad30*/ 	.byte	0x04, 0x1e
        /*ad32*/ 	.short	(.L_43 - .L_42)
.L_42:
        /*ad34*/ 	.word	0x00000000


	//----- nvinfo : EIATTR_CBANK_PARAM_SIZE
	.align		4
.L_43:
        /*ad38*/ 	.byte	0x03, 0x19
        /*ad3a*/ 	.short	0x0470


	//----- nvinfo : EIATTR_PARAM_CBANK
	.align		4
        /*ad3c*/ 	.byte	0x04, 0x0a
        /*ad3e*/ 	.short	(.L_45 - .L_44)
	.align		4
.L_44:
        /*ad40*/ 	.word	index@(.nv.constant0._ZN7cutlass13device_kernelINS_4gemm6kernel13GemmUniversalIN4cute5tupleIJiiiiEEENS1_10collective13CollectiveMmaINS1_34MainloopSm90TmaGmmaWarpSpecializedILi6ENS5_IJNS4_1CILi1EEESB_SB_EEENS1_35KernelTmaWarpSpecializedCooperativeEEENS5_IJNSA_ILi256EEESF_NSA_ILi128EEEEEEfNS5_IJlSB_lEEEfSI_NS4_8TiledMMAINS4_8MMA_AtomIJNS4_4SM904GMMA30MMA_64x256x8_F32TF32TF32_SS_TNILNSM_7ScaleInE1ELSO_1EEEEEENS4_6LayoutINS5_IJNSA_ILi2EEESB_SB_EEENS5_IJSB_NSA_ILi0EEESU_EEEEENS5_IJNS4_10UnderscoreESX_SX_EEEEENS4_13SM90_TMA_LOADENS4_14ComposedLayoutINS4_7SwizzleILi3ELi4ELi3EEENS4_18smem_ptr_flag_bitsILi32EEENSR_INS5_IJNSA_ILi8EEENSA_ILi32EEEEEENS5_IJS17_SB_EEEEEEEvNS4_8identityES10_S1B_vS1C_EENS_8epilogue10collective6detail29Sm90TmaWarpSpecializedAdapterINS1F_15DefaultEpilogueIfSI_SI_NS1E_6thread17LinearCombinationIfLi1EffLNS1J_9ScaleType4KindE0ELNS_15FloatRoundStyleE2EfEENS1_15EpilogueDefaultEEEEEvvEEEEvNT_6ParamsE)
        /*ad44*/ 	.short	0x0210
        /*ad46*/ 	.short	0x0470


	//----- nvinfo : EIATTR_SW_WAR
	.align		4
.L_45:
        /*ad48*/ 	.byte	0x04, 0x36
        /*ad4a*/ 	.short	(.L_47 - .L_46)
.L_46:
        /*ad4c*/ 	.word	0x00000008
.L_47:


//--------------------- .nv.callgraph             --------------------------
	.section	.nv.callgraph,"",@"SHT_CUDA_CALLGRAPH"
	.align	4
	.sectionentsize	8
	.align		4
        /*0000*/ 	.word	0x00000000
	.align		4
        /*0004*/ 	.word	0xffffffff
	.align		4
        /*0008*/ 	.word	index@(_ZN7cutlass13device_kernelINS_4gemm6kernel13GemmUniversalIN4cute5tupleIJiiiiEEENS1_10collective13CollectiveMmaINS1_34MainloopSm90TmaGmmaWarpSpecializedILi6ENS5_IJNS4_1CILi1EEESB_SB_EEENS1_35KernelTmaWarpSpecializedCooperativeEEENS5_IJNSA_ILi256EEESF_NSA_ILi128EEEEEEfNS5_IJlSB_lEEEfSI_NS4_8TiledMMAINS4_8MMA_AtomIJNS4_4SM904GMMA30MMA_64x256x8_F32TF32TF32_SS_TNILNSM_7ScaleInE1ELSO_1EEEEEENS4_6LayoutINS5_IJNSA_ILi2EEESB_SB_EEENS5_IJSB_NSA_ILi0EEESU_EEEEENS5_IJNS4_10UnderscoreESX_SX_EEEEENS4_13SM90_TMA_LOADENS4_14ComposedLayoutINS4_7SwizzleILi3ELi4ELi3EEENS4_18smem_ptr_flag_bitsILi32EEENSR_INS5_IJNSA_ILi8EEENSA_ILi32EEEEEENS5_IJS17_SB_EEEEEEEvNS4_8identityES10_S1B_vS1C_EENS_8epilogue10collective6detail29Sm90TmaWarpSpecializedAdapterINS1F_15DefaultEpilogueIfSI_SI_NS1E_6thread17LinearCombinationIfLi1EffLNS1J_9ScaleType4KindE0ELNS_15FloatRoundStyleE2EfEENS1_15EpilogueDefaultEEEEEvvEEEEvNT_6ParamsE)
	.align		4
        /*000c*/ 	.word	index@(__assertfail)
	.align		4
        /*0010*/ 	.word	0x00000000
	.align		4
        /*0014*/ 	.word	0xfffffffe
	.align		4
        /*0018*/ 	.word	0x00000000
	.align		4
        /*001c*/ 	.word	0xfffffffd
	.align		4
        /*0020*/ 	.word	0x00000000
	.align		4
        /*0024*/ 	.word	0xfffffffc


//--------------------- .nv.constant4             --------------------------
	.section	.nv.constant4,"a",@progbits
	.align	8
	.align		8
.nv.constant4:
        /*0000*/ 	.dword	__assertfail
	.align		8
        /*0008*/ 	.dword	__unnamed_1
	.align		8
        /*0010*/ 	.dword	_ZN40_INTERNAL_0a184793_4_k_cu_caf7c605_212004cuda3std3__45__cpo5beginE
	.align		8
        /*0018*/ 	.dword	_ZN40_INTERNAL_0a184793_4_k_cu_caf7c605_212004cuda3std3__45__cpo3endE
	.align		8
        /*0020*/ 	.dword	_ZN40_INTERNAL_0a184793_4_k_cu_caf7c605_212004cuda3std3__45__cpo6cbeginE
	.align		8
        /*0028*/ 	.dword	_ZN40_INTERNAL_0a184793_4_k_cu_caf7c605_212004cuda3std3__45__cpo4cendE
	.align		8
        /*0030*/ 	.dword	_ZN40_INTERNAL_0a184793_4_k_cu_caf7c605_212004cuda3std3__442_GLOBAL__N__0a184793_4_k_cu_caf7c605_212006ignoreE
	.align		8
        /*0038*/ 	.dword	_ZN40_INTERNAL_0a184793_4_k_cu_caf7c605_212004cuda3std3__419piecewise_constructE
	.align		8
        /*0040*/ 	.dword	_ZN40_INTERNAL_0a184793_4_k_cu_caf7c605_212004cuda3std3__48in_placeE
	.align		8
        /*0048*/ 	.dword	_ZN40_INTERNAL_0a184793_4_k_cu_caf7c605_212004cuda3std6ranges3__45__cpo4swapE
	.align		8
        /*0050*/ 	.dword	_ZN40_INTERNAL_0a184793_4_k_cu_caf7c605_212004cuda3std6ranges3__45__cpo9iter_moveE
	.align		8
        /*0058*/ 	.dword	_ZN40_INTERNAL_0a184793_4_k_cu_caf7c605_212004cute7productE
	.align		8
        /*0060*/ 	.dword	_ZN40_INTERNAL_0a184793_4_k_cu_caf7c605_212004cute1_E
	.align		8
        /*0068*/ 	.dword	$str$22
	.align		8
        /*0070*/ 	.dword	$str$23


//--------------------- .text._ZN7cutlass13device_kernelINS_4gemm6kernel13GemmUniversalIN4cute5tupleIJiiiiEEENS1_10collective13CollectiveMmaINS1_34MainloopSm90TmaGmmaWarpSpecializedILi6ENS5_IJNS4_1CILi1EEESB_SB_EEENS1_35KernelTmaWarpSpecializedCooperativeEEENS5_IJNSA_ILi256EEESF_NSA_ILi128EEEEEEfNS5_IJlSB_lEEEfSI_NS4_8TiledMMAINS4_8MMA_AtomIJNS4_4SM904GMMA30MMA_64x256x8_F32TF32TF32_SS_TNILNSM_7ScaleInE1ELSO_1EEEEEENS4_6LayoutINS5_IJNSA_ILi2EEESB_SB_EEENS5_IJSB_NSA_ILi0EEESU_EEEEENS5_IJNS4_10UnderscoreESX_SX_EEEEENS4_13SM90_TMA_LOADENS4_14ComposedLayoutINS4_7SwizzleILi3ELi4ELi3EEENS4_18smem_ptr_flag_bitsILi32EEENSR_INS5_IJNSA_ILi8EEENSA_ILi32EEEEEENS5_IJS17_SB_EEEEEEEvNS4_8identityES10_S1B_vS1C_EENS_8epilogue10collective6detail29Sm90TmaWarpSpecializedAdapterINS1F_15DefaultEpilogueIfSI_SI_NS1E_6thread17LinearCombinationIfLi1EffLNS1J_9ScaleType4KindE0ELNS_15FloatRoundStyleE2EfEENS1_15EpilogueDefaultEEEEEvvEEEEvNT_6ParamsE --------------------------
	.section	.text._ZN7cutlass13device_kernelINS_4gemm6kernel13GemmUniversalIN4cute5tupleIJiiiiEEENS1_10collective13CollectiveMmaINS1_34MainloopSm90TmaGmmaWarpSpecializedILi6ENS5_IJNS4_1CILi1EEESB_SB_EEENS1_35KernelTmaWarpSpecializedCooperativeEEENS5_IJNSA_ILi256EEESF_NSA_ILi128EEEEEEfNS5_IJlSB_lEEEfSI_NS4_8TiledMMAINS4_8MMA_AtomIJNS4_4SM904GMMA30MMA_64x256x8_F32TF32TF32_SS_TNILNSM_7ScaleInE1ELSO_1EEEEEENS4_6LayoutINS5_IJNSA_ILi2EEESB_SB_EEENS5_IJSB_NSA_ILi0EEESU_EEEEENS5_IJNS4_10UnderscoreESX_SX_EEEEENS4_13SM90_TMA_LOADENS4_14ComposedLayoutINS4_7SwizzleILi3ELi4ELi3EEENS4_18smem_ptr_flag_bitsILi32EEENSR_INS5_IJNSA_ILi8EEENSA_ILi32EEEEEENS5_IJS17_SB_EEEEEEEvNS4_8identityES10_S1B_vS1C_EENS_8epilogue10collective6detail29Sm90TmaWarpSpecializedAdapterINS1F_15DefaultEpilogueIfSI_SI_NS1E_6thread17LinearCombinationIfLi1EffLNS1J_9ScaleType4KindE0ELNS_15FloatRoundStyleE2EfEENS1_15EpilogueDefaultEEEEEvvEEEEvNT_6ParamsE,"ax",@progbits
	.align	128
.text._ZN7cutlass13device_kernelINS_4gemm6kernel13GemmUniversalIN4cute5tupleIJiiiiEEENS1_10collective13CollectiveMmaINS1_34MainloopSm90TmaGmmaWarpSpecializedILi6ENS5_IJNS4_1CILi1EEESB_SB_EEENS1_35KernelTmaWarpSpecializedCooperativeEEENS5_IJNSA_ILi256EEESF_NSA_ILi128EEEEEEfNS5_IJlSB_lEEEfSI_NS4_8TiledMMAINS4_8MMA_AtomIJNS4_4SM904GMMA30MMA_64x256x8_F32TF32TF32_SS_TNILNSM_7ScaleInE1ELSO_1EEEEEENS4_6LayoutINS5_IJNSA_ILi2EEESB_SB_EEENS5_IJSB_NSA_ILi0EEESU_EEEEENS5_IJNS4_10UnderscoreESX_SX_EEEEENS4_13SM90_TMA_LOADENS4_14ComposedLayoutINS4_7SwizzleILi3ELi4ELi3EEENS4_18smem_ptr_flag_bitsILi32EEENSR_INS5_IJNSA_ILi8EEENSA_ILi32EEEEEENS5_IJS17_SB_EEEEEEEvNS4_8identityES10_S1B_vS1C_EENS_8epilogue10collective6detail29Sm90TmaWarpSpecializedAdapterINS1F_15DefaultEpilogueIfSI_SI_NS1E_6thread17LinearCombinationIfLi1EffLNS1J_9ScaleType4KindE0ELNS_15FloatRoundStyleE2EfEENS1_15EpilogueDefaultEEEEEvvEEEEvNT_6ParamsE:
        .type           _ZN7cutlass13device_kernelINS_4gemm6kernel13GemmUniversalIN4cute5tupleIJiiiiEEENS1_10collective13CollectiveMmaINS1_34MainloopSm90TmaGmmaWarpSpecializedILi6ENS5_IJNS4_1CILi1EEESB_SB_EEENS1_35KernelTmaWarpSpecializedCooperativeEEENS5_IJNSA_ILi256EEESF_NSA_ILi128EEEEEEfNS5_IJlSB_lEEEfSI_NS4_8TiledMMAINS4_8MMA_AtomIJNS4_4SM904GMMA30MMA_64x256x8_F32TF32TF32_SS_TNILNSM_7ScaleInE1ELSO_1EEEEEENS4_6LayoutINS5_IJNSA_ILi2EEESB_SB_EEENS5_IJSB_NSA_ILi0EEESU_EEEEENS5_IJNS4_10UnderscoreESX_SX_EEEEENS4_13SM90_TMA_LOADENS4_14ComposedLayoutINS4_7SwizzleILi3ELi4ELi3EEENS4_18smem_ptr_flag_bitsILi32EEENSR_INS5_IJNSA_ILi8EEENSA_ILi32EEEEEENS5_IJS17_SB_EEEEEEEvNS4_8identityES10_S1B_vS1C_EENS_8epilogue10collective6detail29Sm90TmaWarpSpecializedAdapterINS1F_15DefaultEpilogueIfSI_SI_NS1E_6thread17LinearCombinationIfLi1EffLNS1J_9ScaleType4KindE0ELNS_15FloatRoundStyleE2EfEENS1_15EpilogueDefaultEEEEEvvEEEEvNT_6ParamsE,@function
        .size           _ZN7cutlass13device_kernelINS_4gemm6kernel13GemmUniversalIN4cute5tupleIJiiiiEEENS1_10collective13CollectiveMmaINS1_34MainloopSm90TmaGmmaWarpSpecializedILi6ENS5_IJNS4_1CILi1EEESB_SB_EEENS1_35KernelTmaWarpSpecializedCooperativeEEENS5_IJNSA_ILi256EEESF_NSA_ILi128EEEEEEfNS5_IJlSB_lEEEfSI_NS4_8TiledMMAINS4_8MMA_AtomIJNS4_4SM904GMMA30MMA_64x256x8_F32TF32TF32_SS_TNILNSM_7ScaleInE1ELSO_1EEEEEENS4_6LayoutINS5_IJNSA_ILi2EEESB_SB_EEENS5_IJSB_NSA_ILi0EEESU_EEEEENS5_IJNS4_10UnderscoreESX_SX_EEEEENS4_13SM90_TMA_LOADENS4_14ComposedLayoutINS4_7SwizzleILi3ELi4ELi3EEENS4_18smem_ptr_flag_bitsILi32EEENSR_INS5_IJNSA_ILi8EEENSA_ILi32EEEEEENS5_IJS17_SB_EEEEEEEvNS4_8identityES10_S1B_vS1C_EENS_8epilogue10collective6detail29Sm90TmaWarpSpecializedAdapterINS1F_15DefaultEpilogueIfSI_SI_NS1E_6thread17LinearCombinationIfLi1EffLNS1J_9ScaleType4KindE0ELNS_15FloatRoundStyleE2EfEENS1_15EpilogueDefaultEEEEEvvEEEEvNT_6ParamsE,(.L_x_580 - _ZN7cutlass13device_kernelINS_4gemm6kernel13GemmUniversalIN4cute5tupleIJiiiiEEENS1_10collective13CollectiveMmaINS1_34MainloopSm90TmaGmmaWarpSpecializedILi6ENS5_IJNS4_1CILi1EEESB_SB_EEENS1_35KernelTmaWarpSpecializedCooperativeEEENS5_IJNSA_ILi256EEESF_NSA_ILi128EEEEEEfNS5_IJlSB_lEEEfSI_NS4_8TiledMMAINS4_8MMA_AtomIJNS4_4SM904GMMA30MMA_64x256x8_F32TF32TF32_SS_TNILNSM_7ScaleInE1ELSO_1EEEEEENS4_6LayoutINS5_IJNSA_ILi2EEESB_SB_EEENS5_IJSB_NSA_ILi0EEESU_EEEEENS5_IJNS4_10UnderscoreESX_SX_EEEEENS4_13SM90_TMA_LOADENS4_14ComposedLayoutINS4_7SwizzleILi3ELi4ELi3EEENS4_18smem_ptr_flag_bitsILi32EEENSR_INS5_IJNSA_ILi8EEENSA_ILi32EEEEEENS5_IJS17_SB_EEEEEEEvNS4_8identityES10_S1B_vS1C_EENS_8epilogue10collective6detail29Sm90TmaWarpSpecializedAdapterINS1F_15DefaultEpilogueIfSI_SI_NS1E_6thread17LinearCombinationIfLi1EffLNS1J_9ScaleType4KindE0ELNS_15FloatRoundStyleE2EfEENS1_15EpilogueDefaultEEEEEvvEEEEvNT_6ParamsE)
        .other          _ZN7cutlass13device_kernelINS_4gemm6kernel13GemmUniversalIN4cute5tupleIJiiiiEEENS1_10collective13CollectiveMmaINS1_34MainloopSm90TmaGmmaWarpSpecializedILi6ENS5_IJNS4_1CILi1EEESB_SB_EEENS1_35KernelTmaWarpSpecializedCooperativeEEENS5_IJNSA_ILi256EEESF_NSA_ILi128EEEEEEfNS5_IJlSB_lEEEfSI_NS4_8TiledMMAINS4_8MMA_AtomIJNS4_4SM904GMMA30MMA_64x256x8_F32TF32TF32_SS_TNILNSM_7ScaleInE1ELSO_1EEEEEENS4_6LayoutINS5_IJNSA_ILi2EEESB_SB_EEENS5_IJSB_NSA_ILi0EEESU_EEEEENS5_IJNS4_10UnderscoreESX_SX_EEEEENS4_13SM90_TMA_LOADENS4_14ComposedLayoutINS4_7SwizzleILi3ELi4ELi3EEENS4_18smem_ptr_flag_bitsILi32EEENSR_INS5_IJNSA_ILi8EEENSA_ILi32EEEEEENS5_IJS17_SB_EEEEEEEvNS4_8identityES10_S1B_vS1C_EENS_8epilogue10collective6detail29Sm90TmaWarpSpecializedAdapterINS1F_15DefaultEpilogueIfSI_SI_NS1E_6thread17LinearCombinationIfLi1EffLNS1J_9ScaleType4KindE0ELNS_15FloatRoundStyleE2EfEENS1_15EpilogueDefaultEEEEEvvEEEEvNT_6ParamsE,@"STO_CUDA_ENTRY STV_DEFAULT"
_ZN7cutlass13device_kernelINS_4gemm6kernel13GemmUniversalIN4cute5tupleIJiiiiEEENS1_10collective13CollectiveMmaINS1_34MainloopSm90TmaGmmaWarpSpecializedILi6ENS5_IJNS4_1CILi1EEESB_SB_EEENS1_35KernelTmaWarpSpecializedCooperativeEEENS5_IJNSA_ILi256EEESF_NSA_ILi128EEEEEEfNS5_IJlSB_lEEEfSI_NS4_8TiledMMAINS4_8MMA_AtomIJNS4_4SM904GMMA30MMA_64x256x8_F32TF32TF32_SS_TNILNSM_7ScaleInE1ELSO_1EEEEEENS4_6LayoutINS5_IJNSA_ILi2EEESB_SB_EEENS5_IJSB_NSA_ILi0EEESU_EEEEENS5_IJNS4_10UnderscoreESX_SX_EEEEENS4_13SM90_TMA_LOADENS4_14ComposedLayoutINS4_7SwizzleILi3ELi4ELi3EEENS4_18smem_ptr_flag_bitsILi32EEENSR_INS5_IJNSA_ILi8EEENSA_ILi32EEEEEENS5_IJS17_SB_EEEEEEEvNS4_8identityES10_S1B_vS1C_EENS_8epilogue10collective6detail29Sm90TmaWarpSpecializedAdapterINS1F_15DefaultEpilogueIfSI_SI_NS1E_6thread17LinearCombinationIfLi1EffLNS1J_9ScaleType4KindE0ELNS_15FloatRoundStyleE2EfEENS1_15EpilogueDefaultEEEEEvvEEEEvNT_6ParamsE:
[----:B------:R-:W0:Y:S02]  /*0000*/  LDC R1, c[0x0][0x28] ;  /* 0x00000a00ff017b82 */ /* 0x000e240000000800 */
[----:B0-----:R-:W-:Y:S01]  /*0010*/  IADD3 R1, R1, -0x17d0, RZ ;  /* 0xffffe83001017810 */ /* 0x001fe20007ffe0ff */
[----:B------:R-:W0:Y:S01]  /*0020*/  S2R R2, SR_TID.X ;  /* 0x0000000000027919 */ /* 0x000e220000002100 */
[----:B------:R-:W-:Y:S01]  /*0030*/  ELECT P0, URZ, PT ;  /* 0x00000000003f782f */ /* 0x000fe20003800000 */
[----:B------:R-:W-:Y:S01]  /*0040*/  BSSY B0, `(.L_x_0) ;  /* 0x0000015000007945 */ /* 0x000fe20003800000 */
[--C-:B0-----:R-:W-:Y:S02]  /*0050*/  SHF.R.U32.HI R0, RZ, 0x5, R2.reuse ;  /* 0x00000005ff007819 */ /* 0x101fe40000011602 */
[----:B------:R-:W-:-:S03]  /*0060*/  SHF.R.U32.HI R160, RZ, 0x7, R2 ;  /* 0x00000007ffa07819 */ /* 0x000fc60000011602 */
[----:B------:R-:W0:Y:S04]  /*0070*/  SHFL.IDX PT, R3, R0, RZ, 0x1f ;  /* 0x00001fff00037589 */ /* 0x000e2800000e0000 */
[----:B------:R-:W1:Y:S01]  /*0080*/  SHFL.IDX PT, R2, R160, RZ, 0x1f ;  /* 0x00001fffa0027589 */ /* 0x000e6200000e0000 */
[----:B0-----:R-:W-:Y:S02]  /*0090*/  R2UR UR10, R3 ;  /* 0x00000000030a72ca */ /* 0x001fe400000e0000 */
[----:B-1----:R-:W-:-:S11]  /*00a0*/  R2UR UR5, R2 ;  /* 0x00000000020572ca */ /* 0x002fd600000e0000 */
[----:B------:R-:W-:Y:S02]  /*00b0*/  USHF.R.S32.HI UR4, URZ, 0x1f, UR10 ;  /* 0x0000001f3f047899 */ /* 0x000fe4000801140a */
[----:B------:R-:W-:Y:S02]  /*00c0*/  ISETP.NE.OR P0, PT, RZ, UR10, !P0 ;  /* 0x0000000aff007c0c */ /* 0x000fe4000c705670 */
[----:B------:R-:W-:-:S04]  /*00d0*/  ULEA.HI UR4, UR4, UR10, URZ, 0x2 ;  /* 0x0000000a04047291 */ /* 0x000fc8000f8f103f */
[----:B------:R-:W-:-:S04]  /*00e0*/  ULOP3.LUT UR4, UR4, 0xfffffffc, URZ, 0xc0, !UPT ;  /* 0xfffffffc04047892 */ /* 0x000fc8000f8ec03f */
[----:B------:R-:W-:-:S03]  /*00f0*/  UIADD3 UR10, UR10, -UR4, URZ ;  /* 0x800000040a0a7290 */ /* 0x000fc6000fffe03f */
[----:B------:R-:W-:Y:S09]  /*0100*/  @P0 BRA `(.L_x_1) ;  /* 0x0000000000200947 */ /* 0x000ff20003800000 */
[----:B------:R-:W-:Y:S02]  /*0110*/  ULDC.64 UR6, c[0x0][0x198] ;  /* 0x0000660000067ab9 */ /* 0x000fe40000000a00 */
[----:B------:R-:W-:Y:S02]  /*0120*/  UIADD3 UR8, UP0, UR6, 0xf0, URZ ;  /* 0x000000f006087890 */ /* 0x000fe4000ff1e03f */
[----:B------:R-:W-:Y:S02]  /*0130*/  UIADD3 UR6, UP1, UR6, 0x1f0, URZ ;  /* 0x000001f006067890 */ /* 0x000fe4000ff3e03f */
[----:B------:R-:W-:Y:S02]  /*0140*/  UIADD3.X UR9, URZ, UR7, URZ, UP0, !UPT ;  /* 0x000000073f097290 */ /* 0x000fe400087fe43f */
[----:B------:R-:W-:-:S07]  /*0150*/  UIADD3.X UR7, URZ, UR7, URZ, UP1, !UPT ;  /* 0x000000073f077290 */ /* 0x000fce0008ffe43f */
[----:B------:R0:W-:Y:S02]  /*0160*/  UTMACCTL.PF [UR8] ;  /* 0x00000000080079b9 */ /* 0x0001e40008040000 */
[----:B------:R0:W-:Y:S02]  /*0170*/  UTMACCTL.PF [UR6] ;  /* 0x00000000060079b9 */ /* 0x0001e40008040000 */
[----:B0-----:R-:W-:Y:S01]  /*0180*/  NOP ;  /* 0x0000000000007918 */ /* 0x001fe20000000000 */
.L_x_1:
[----:B------:R-:W-:Y:S05]  /*0190*/  BSYNC B0 ;  /* 0x0000000000007941 */ /* 0x000fea0003800000 */
.L_x_0:
[----:B------:R-:W0:Y:S01]  /*01a0*/  SHFL.IDX PT, R2, R0, RZ, 0x1f ;  /* 0x00001fff00027589 */ /* 0x000e2200000e0000 */
[----:B------:R-:W-:Y:S01]  /*01b0*/  UISETP.NE.AND UP0, UPT, UR10, 0x3, UPT ;  /* 0x000000030a00788c */ /* 0x000fe2000bf05270 */
[----:B------:R-:W-:Y:S01]  /*01c0*/  ISETP.NE.AND P1, PT, RZ, UR5, PT ;  /* 0x00000005ff007c0c */ /* 0x000fe2000bf25270 */
[----:B------:R-:W-:Y:S02]  /*01d0*/  UIADD3 UR18, UR5, -0x1, URZ ;  /* 0xffffffff05127890 */ /* 0x000fe4000fffe03f */
[----:B------:R-:W-:Y:S02]  /*01e0*/  UISETP.EQ.OR UP0, UPT, UR10, URZ, !UP0 ;  /* 0x0000003f0a00728c */ /* 0x000fe4000c702670 */
[----:B------:R-:W-:Y:S02]  /*01f0*/  UISETP.GE.U32.AND UP1, UPT, UR18, 0x2, UPT ;  /* 0x000000021200788c */ /* 0x000fe4000bf26070 */
[----:B------:R-:W-:-:S04]  /*0200*/  UISETP.EQ.AND UP0, UPT, UR5, URZ, UP0 ;  /* 0x0000003f0500728c */ /* 0x000fc80008702270 */
[----:B------:R-:W-:-:S04]  /*0210*/  USEL UR37, URZ, 0x1, !UP0 ;  /* 0x000000013f257887 */ /* 0x000fc8000c000000 */
[----:B------:R-:W-:Y:S01]  /*0220*/  USEL UR37, UR37, 0x2, UP1 ;  /* 0x0000000225257887 */ /* 0x000fe20008800000 */
[----:B0-----:R-:W-:-:S13]  /*0230*/  ISETP.NE.AND P0, PT, R2, RZ, PT ;  /* 0x000000ff0200720c */ /* 0x001fda0003f05270 */
[----:B------:R-:W-:Y:S05]  /*0240*/  @P0 BRA `(.L_x_2) ;  /* 0x0000000000680947 */ /* 0x000fea0003800000 */
[----:B------:R-:W0:Y:S01]  /*0250*/  S2UR UR8, SR_CgaCtaId ;  /* 0x00000000000879c3 */ /* 0x000e220000008800 */
[----:B------:R-:W-:Y:S01]  /*0260*/  UMOV UR4, 0x400 ;  /* 0x0000040000047882 */ /* 0x000fe20000000000 */
[----:B------:R-:W-:Y:S01]  /*0270*/  UMOV UR5, 0x1 ;  /* 0x0000000100057882 */ /* 0x000fe20000000000 */
[----:B------:R-:W-:Y:S01]  /*0280*/  UMOV UR6, 0x100 ;  /* 0x0000010000067882 */ /* 0x000fe20000000000 */
[----:B------:R-:W-:Y:S01]  /*0290*/  ELECT P0, URZ, PT ;  /* 0x00000000003f782f */ /* 0x000fe20003800000 */
[----:B------:R-:W-:-:S04]  /*02a0*/  UIADD3 UR6, -UR6, 0x100000, URZ ;  /* 0x0010000006067890 */ /* 0x000fc8000fffe13f */
[----:B------:R-:W-:Y:S02]  /*02b0*/  USHF.L.U32 UR7, UR6, 0xb, URZ ;  /* 0x0000000b06077899 */ /* 0x000fe4000800063f */
[----:B------:R-:W-:Y:S02]  /*02c0*/  USHF.L.U32 UR6, UR6, 0x1, URZ ;  /* 0x0000000106067899 */ /* 0x000fe4000800063f */
[----:B0-----:R-:W-:Y:S02]  /*02d0*/  ULEA UR8, UR8, UR4, 0x18 ;  /* 0x0000000408087291 */ /* 0x001fe4000f8ec03f */
[----:B------:R-:W-:-:S04]  /*02e0*/  UIADD3 UR4, -UR5, 0x100000, URZ ;  /* 0x0010000005047890 */ /* 0x000fc8000fffe13f */
[----:B------:R-:W-:Y:S02]  /*02f0*/  USHF.L.U32 UR5, UR4, 0xb, URZ ;  /* 0x0000000b04057899 */ /* 0x000fe4000800063f */
[----:B------:R-:W-:Y:S01]  /*0300*/  USHF.L.U32 UR4, UR4, 0x1, URZ ;  /* 0x0000000104047899 */ /* 0x000fe2000800063f */
[----:B------:R-:W0:Y:S11]  /*0310*/  FENCE.VIEW.ASYNC.S ;  /* 0x00000000000073c6 */ /* 0x000e360000000000 */
[----:B0-----:R0:W1:Y:S01]  /*0320*/  SYNCS.EXCH.64 URZ, [UR8], UR4 ;  /* 0x00000004083f75b2 */ /* 0x0010620008000100 */
[----:B------:R0:W2:Y:S01]  /*0330*/  SYNCS.EXCH.64 URZ, [UR8+0x30], UR6 ;  /* 0x00003006083f75b2 */ /* 0x0000a20008000100 */
[----:B------:R0:W3:Y:S01]  /*0340*/  SYNCS.EXCH.64 URZ, [UR8+0x8], UR4 ;  /* 0x00000804083f75b2 */ /* 0x0000e20008000100 */
[----:B------:R0:W4:Y:S01]  /*0350*/  SYNCS.EXCH.64 URZ, [UR8+0x38], UR6 ;  /* 0x00003806083f75b2 */ /* 0x0001220008000100 */
[----:B------:R0:W0:Y:S01]  /*0360*/  SYNCS.EXCH.64 URZ, [UR8+0x10], UR4 ;  /* 0x00001004083f75b2 */ /* 0x0000220008000100 */
[----:B------:R0:W0:Y:S01]  /*0370*/  SYNCS.EXCH.64 URZ, [UR8+0x40], UR6 ;  /* 0x00004006083f75b2 */ /* 0x0000220008000100 */
[----:B------:R0:W0:Y:S01]  /*0380*/  SYNCS.EXCH.64 URZ, [UR8+0x18], UR4 ;  /* 0x00001804083f75b2 */ /* 0x0000220008000100 */
[----:B------:R0:W0:Y:S01]  /*0390*/  SYNCS.EXCH.64 URZ, [UR8+0x48], UR6 ;  /* 0x00004806083f75b2 */ /* 0x0000220008000100 */
[----:B------:R0:W0:Y:S01]  /*03a0*/  SYNCS.EXCH.64 URZ, [UR8+0x20], UR4 ;  /* 0x00002004083f75b2 */ /* 0x0000220008000100 */
[----:B------:R0:W0:Y:S01]  /*03b0*/  SYNCS.EXCH.64 URZ, [UR8+0x50], UR6 ;  /* 0x00005006083f75b2 */ /* 0x0000220008000100 */
[----:B------:R0:W0:Y:S01]  /*03c0*/  SYNCS.EXCH.64 URZ, [UR8+0x28], UR4 ;  /* 0x00002804083f75b2 */ /* 0x0000220008000100 */
[----:B------:R0:W0:Y:S01]  /*03d0*/  SYNCS.EXCH.64 URZ, [UR8+0x58], UR6 ;  /* 0x00005806083f75b2 */ /* 0x0000220008000100 */
[----:B------:R-:W-:Y:S01]  /*03e0*/  NOP ;  /* 0x0000000000007918 */ /* 0x000fe20000000000 */
.L_x_2:
[----:B------:R-:W5:Y:S01]  /*03f0*/  SHFL.IDX PT, R0, R0, RZ, 0x1f ;  /* 0x00001fff00007589 */ /* 0x000f6200000e0000 */
[----:B------:R-:W-:Y:S01]  /*0400*/  ELECT P0, URZ, PT ;  /* 0x00000000003f782f */ /* 0x000fe20003800000 */
[----:B------:R-:W1:Y:S01]  /*0410*/  S2UR UR17, SR_CTAID.Y ;  /* 0x00000000001179c3 */ /* 0x000e620000002600 */
[----:B0-----:R-:W-:Y:S01]  /*0420*/  ULDC UR5, c[0x0][0x65c] ;  /* 0x0001970000057ab9 */ /* 0x001fe20000000800 */
[----:B------:R-:W-:Y:S01]  /*0430*/  UMOV UR12, 0x20 ;  /* 0x00000020000c7882 */ /* 0x000fe20000000000 */
[----:B------:R-:W-:Y:S01]  /*0440*/  UISETP.NE.AND UP2, UPT, UR5, 0x1, UPT ;  /* 0x000000010500788c */ /* 0x000fe2000bf45270 */
[----:B------:R-:W-:Y:S01]  /*0450*/  NOP ;  /* 0x0000000000007918 */ /* 0x000fe20000000000 */
[----:B------:R-:W-:Y:S02]  /*0460*/  NOP ;  /* 0x0000000000007918 */ /* 0x000fe40000000000 */
[----:B------:R-:W-:Y:S01]  /*0470*/  UP2UR UR38, UPR, URZ, 0x4 ;  /* 0x000000043f267883 */ /* 0x000fe20008000000 */
[----:B------:R-:W0:Y:S01]  /*0480*/  S2UR UR4, SR_CTAID.X ;  /* 0x00000000000479c3 */ /* 0x000e220000002500 */
[----:B------:R-:W-:-:S02]  /*0490*/  PLOP3.LUT P2, PT, PT, PT, UP2, 0x80, 0x0 ;  /* 0x000000000000781c */ /* 0x000fc40003f4f028 */
[----:B------:R-:W-:Y:S02]  /*04a0*/  PLOP3.LUT P4, PT, PT, PT, UP2, 0x80, 0x0 ;  /* 0x000000000000781c */ /* 0x000fe40003f8f028 */
[----:B------:R-:W-:Y:S01]  /*04b0*/  PLOP3.LUT P3, PT, PT, PT, UP2, 0x80, 0x0 ;  /* 0x000000000000781c */ /* 0x000fe20003f6f028 */
[----:B------:R-:W-:Y:S01]  /*04c0*/  @UP2 ULDC UR14, c[0x0][0x10] ;  /* 0x00000400000e2ab9 */ /* 0x000fe20000000800 */
[----:B------:R-:W-:Y:S01]  /*04d0*/  @UP2 UMOV UR9, URZ ;  /* 0x0000003f00092c82 */ /* 0x000fe20008000000 */
[----:B------:R-:W-:Y:S01]  /*04e0*/  @!UP2 ULDC UR11, c[0x0][0xc] ;  /* 0x00000300000baab9 */ /* 0x000fe20000000800 */
[----:B-----5:R-:W-:Y:S01]  /*04f0*/  ISETP.NE.OR P0, PT, R0, RZ, !P0 ;  /* 0x000000ff0000720c */ /* 0x020fe20004705670 */
[----:B-1----:R-:W-:Y:S02]  /*0500*/  @UP2 UMOV UR7, UR17 ;  /* 0x0000001100072c82 */ /* 0x002fe40008000000 */
[----:B------:R-:W-:Y:S01]  /*0510*/  @UP2 UMOV UR8, UR7 ;  /* 0x0000000700082c82 */ /* 0x000fe20008000000 */
[----:B------:R-:W-:Y:S01]  /*0520*/  @!UP2 UMOV UR7, UR17 ;  /* 0x000000110007ac82 */ /* 0x000fe20008000000 */
[----:B0-----:R-:W-:-:S08]  /*0530*/  @UP2 UIMAD.WIDE.U32 UR14, UR4, UR14, UR8 ;  /* 0x0000000e040e22a5 */ /* 0x001fd0000f8e0008 */
[----:B------:R-:W-:Y:S01]  /*0540*/  VOTEU.ALL UP0, P0 ;  /* 0x00000000003f7886 */ /* 0x000fe20000000000 */
[----:B------:R-:W-:Y:S01]  /*0550*/  VOTEU.ALL UP1, P0 ;  /* 0x00000000003f7886 */ /* 0x000fe20000020000 */
[----:B------:R-:W-:Y:S01]  /*0560*/  IMAD.U32 R2, RZ, RZ, UR14 ;  /* 0x0000000eff027e24 */ /* 0x000fe2000f8e00ff */
[----:B------:R-:W-:Y:S02]  /*0570*/  MOV R3, UR15 ;  /* 0x0000000f00037c02 */ /* 0x000fe40008000f00 */
[----:B------:R-:W0:Y:S01]  /*0580*/  @!UP0 S2UR UR6, SR_CgaCtaId ;  /* 0x00000000000689c3 */ /* 0x000e220000008800 */
[----:B------:R-:W-:Y:S01]  /*0590*/  @!UP0 UMOV UR5, 0x400 ;  /* 0x0000040000058882 */ /* 0x000fe20000000000 */
[----:B------:R-:W-:-:S04]  /*05a0*/  @!UP0 UIADD3 UR12, -UR12, 0x100000, URZ ;  /* 0x001000000c0c8890 */ /* 0x000fc8000fffe13f */
[----:B------:R-:W-:Y:S02]  /*05b0*/  @!UP0 USHF.L.U32 UR13, UR12, 0xb, URZ ;  /* 0x0000000b0c0d8899 */ /* 0x000fe4000800063f */
[----:B------:R-:W-:Y:S02]  /*05c0*/  @!UP0 USHF.L.U32 UR12, UR12, 0x1, URZ ;  /* 0x000000010c0c8899 */ /* 0x000fe4000800063f */
[----:B0-----:R-:W-:Y:S01]  /*05d0*/  @!UP0 ULEA UR16, UR6, UR5, 0x18 ;  /* 0x0000000506108291 */ /* 0x001fe2000f8ec03f */
[----:B------:R-:W-:Y:S01]  /*05e0*/  VOTEU.ALL UP0, P0 ;  /* 0x00000000003f7886 */ /* 0x000fe20000000000 */
[----:B------:R-:W-:Y:S01]  /*05f0*/  PLOP3.LUT P0, PT, PT, PT, UP2, 0x80, 0x0 ;  /* 0x000000000000781c */ /* 0x000fe20003f0f028 */
[----:B------:R-:W-:Y:S01]  /*0600*/  UMOV UR5, URZ ;  /* 0x0000003f00057c82 */ /* 0x000fe20008000000 */
[----:B------:R-:W-:Y:S01]  /*0610*/  @UP2 UMOV UR6, URZ ;  /* 0x0000003f00062c82 */ /* 0x000fe20008000000 */
[----:B------:R-:W-:Y:S02]  /*0620*/  @!UP2 UIMAD.WIDE.U32 UR8, UR11, UR7, UR4 ;  /* 0x000000070b08a2a5 */ /* 0x000fe4000f8e0004 */
[----:B------:R-:W-:-:S04]  /*0630*/  @UP2 UIADD3 UR6, UR15, UR6, URZ ;  /* 0x000000060f062290 */ /* 0x000fc8000fffe03f */
[----:B------:R-:W-:Y:S01]  /*0640*/  MOV R5, UR9 ;  /* 0x0000000900057c02 */ /* 0x000fe20008000f00 */
[----:B------:R-:W0:Y:S02]  /*0650*/  FENCE.VIEW.ASYNC.S ;  /* 0x00000000000073c6 */ /* 0x000e240000000000 */
[----:B0-----:R0:W2:Y:S01]  /*0660*/  @!UP0 SYNCS.EXCH.64 URZ, [UR16+0x70], UR12 ;  /* 0x0000700c103f85b2 */ /* 0x0010a20008000100 */
[----:B------:R-:W-:Y:S01]  /*0670*/  @P2 MOV R6, UR6 ;  /* 0x0000000600062c02 */ /* 0x000fe20008000f00 */
[----:B------:R-:W-:Y:S01]  /*0680*/  IMAD.U32 R4, RZ, RZ, UR8 ;  /* 0x00000008ff047e24 */ /* 0x000fe2000f8e00ff */
[----:B------:R-:W-:Y:S01]  /*0690*/  @!P4 MOV R6, R5 ;  /* 0x000000050006c202 */ /* 0x000fe20000000f00 */
[----:B------:R-:W-:Y:S01]  /*06a0*/  @P0 IMAD.MOV.U32 R7, RZ, RZ, R2 ;  /* 0x000000ffff070224 */ /* 0x000fe200078e0002 */
[----:B------:R-:W-:Y:S01]  /*06b0*/  MOV R3, UR9 ;  /* 0x0000000900037c02 */ /* 0x000fe20008000f00 */
[----:B------:R-:W-:Y:S02]  /*06c0*/  IMAD.U32 R2, RZ, RZ, UR8 ;  /* 0x00000008ff027e24 */ /* 0x000fe4000f8e00ff */
[----:B------:R0:W-:Y:S02]  /*06d0*/  STL [R1+0x200], R6 ;  /* 0x0002000601007387 */ /* 0x0001e40000100800 */
[----:B------:R-:W-:-:S05]  /*06e0*/  @!P3 IMAD.MOV.U32 R7, RZ, RZ, R2 ;  /* 0x000000ffff07b224 */ /* 0x000fca00078e0002 */
[----:B------:R0:W-:Y:S01]  /*06f0*/  STL [R1+0x204], R7 ;  /* 0x0002040701007387 */ /* 0x0001e20000100800 */
[----:B------:R0:W2:Y:S01]  /*0700*/  @!UP1 SYNCS.EXCH.64 URZ, [UR16+0x78], UR12 ;  /* 0x0000780c103f95b2 */ /* 0x0000a20008000100 */
[----:B------:R-:W-:Y:S01]  /*0710*/  NOP ;  /* 0x0000000000007918 */ /* 0x000fe20000000000 */
[----:B--234-:R-:W-:Y:S06]  /*0720*/  BAR.SYNC.DEFER_BLOCKING 0x0 ;  /* 0x0000000000007b1d */ /* 0x01cfec0000010000 */
[----:B------:R-:W-:Y:S05]  /*0730*/  @!P1 BRA `(.L_x_3) ;  /* 0x000002e400809947 */ /* 0x000fea0003800000 */
[----:B------:R-:W-:-:S06]  /*0740*/  UISETP.GT.U32.AND UP0, UPT, UR18, 0x1, UPT ;  /* 0x000000011200788c */ /* 0x000fcc000bf04070 */
[----:B------:R-:W-:-:S13]  /*0750*/  PLOP3.LUT P0, PT, PT, PT, UP0, 0x80, 0x0 ;  /* 0x000000000000781c */ /* 0x000fda0003f0f008 */
[----:B0-----:R-:W-:Y:S05]  /*0760*/  @P0 EXIT ;  /* 0x000000000000094d */ /* 0x001fea0003800000 */
[----:B------:R-:W-:Y:S01]  /*0770*/  ULDC.64 UR8, c[0x0][0x650] ;  /* 0x0001940000087ab9 */ /* 0x000fe20000000a00 */
[----:B------:R-:W-:Y:S01]  /*0780*/  UMOV UR40, 0xffffffff ;  /* 0xffffffff00287882 */ /* 0x000fe20000000000 */
[----:B------:R-:W-:Y:S01]  /*0790*/  ISETP.GE.U32.AND P0, PT, R7, UR8, PT ;  /* 0x0000000807007c0c */ /* 0x000fe2000bf06070 */
[----:B------:R-:W-:Y:S01]  /*07a0*/  UMOV UR41, 0xffffffff ;  /* 0xffffffff00297882 */ /* 0x000fe20000000000 */
[----:B------:R-:W-:Y:S01]  /*07b0*/  UMOV UR42, 0xffffffff ;  /* 0xffffffff002a7882 */ /* 0x000fe20000000000 */
[----:B------:R-:W-:Y:S02]  /*07c0*/  PRMT R0, RZ, 0x7610, R0 ;  /* 0x00007610ff007816 */ /* 0x000fe40000000000 */
[----:B------:R-:W-:-:S13]  /*07d0*/  ISETP.GE.U32.AND.EX P0, PT, R6, UR9, PT, P0 ;  /* 0x0000000906007c0c */ /* 0x000fda000bf06100 */
[----:B------:R-:W-:Y:S05]  /*07e0*/  @P0 BRA `(.L_x_4) ;  /* 0x0000000400800947 */ /* 0x000fea0003800000 */
[----:B------:R-:W-:Y:S01]  /*07f0*/  I2FP.F32.U32 R0, UR4 ;  /* 0x0000000400007c45 */ /* 0x000fe20008201000 */
[----:B------:R-:W-:Y:S01]  /*0800*/  ULDC.64 UR16, c[0x0][0x628] ;  /* 0x00018a0000107ab9 */ /* 0x000fe20000000a00 */
[----:B------:R-:W-:Y:S01]  /*0810*/  ULDC UR6, c[0x0][0x150] ;  /* 0x0000540000067ab9 */ /* 0x000fe20000000800 */
[----:B------:R-:W-:Y:S01]  /*0820*/  ISETP.NE.U32.AND P0, PT, RZ, UR16, PT ;  /* 0x00000010ff007c0c */ /* 0x000fe2000bf05070 */
[----:B------:R-:W-:Y:S01]  /*0830*/  ULDC UR15, c[0x0][0x630] ;  /* 0x00018c00000f7ab9 */ /* 0x000fe20000000800 */
[----:B------:R-:W-:Y:S01]  /*0840*/  FMUL R0, R0, UR6 ;  /* 0x0000000600007c20 */ /* 0x000fe20008400000 */
[----:B------:R-:W-:Y:S01]  /*0850*/  R2UR UR18, R7 ;  /* 0x00000000071272ca */ /* 0x000fe200000e0000 */
[----:B------:R-:W-:Y:S01]  /*0860*/  ULDC UR20, c[0x0][0x154] ;  /* 0x0000550000147ab9 */ /* 0x000fe20000000800 */
[----:B------:R-:W-:Y:S01]  /*0870*/  ISETP.NE.AND.EX P0, PT, RZ, UR17, PT, P0 ;  /* 0x00000011ff007c0c */ /* 0x000fe2000bf05300 */
[----:B------:R0:W1:Y:S01]  /*0880*/  F2I.U32.TRUNC.NTZ R2, R0 ;  /* 0x0000000000027305 */ /* 0x000062000020f000 */
[----:B------:R-:W-:-:S02]  /*0890*/  R2UR UR19, R6 ;  /* 0x00000000061372ca */ /* 0x000fc400000e0000 */
[----:B------:R-:W-:Y:S02]  /*08a0*/  R2UR UR8, R7 ;  /* 0x00000000070872ca */ /* 0x000fe400000e0000 */
[----:B------:R-:W-:-:S07]  /*08b0*/  R2UR UR9, R6 ;  /* 0x00000000060972ca */ /* 0x000fce00000e0000 */
[----:B0-----:R-:W-:Y:S08]  /*08c0*/  @!P0 BRA `(.L_x_5) ;  /* 0x0000000000308947 */ /* 0x001ff00003800000 */
[----:B------:R-:W-:Y:S01]  /*08d0*/  R2UR UR8, R7 ;  /* 0x00000000070872ca */ /* 0x000fe200000e0000 */
[----:B------:R-:W-:Y:S01]  /*08e0*/  ULDC UR6, c[0x0][0x634] ;  /* 0x00018d0000067ab9 */ /* 0x000fe20000000800 */
[----:B------:R-:W-:-:S11]  /*08f0*/  R2UR UR14, R6 ;  /* 0x00000000060e72ca */ /* 0x000fd600000e0000 */
[----:B------:R-:W-:-:S04]  /*0900*/  UIADD3 UR6, UP0, UR8, UR6, URZ ;  /* 0x0000000608067290 */ /* 0x000fc8000ff1e03f */
[----:B------:R-:W-:-:S04]  /*0910*/  UIADD3.X UR14, URZ, UR14, URZ, UP0, !UPT ;  /* 0x0000000e3f0e7290 */ /* 0x000fc800087fe43f */
[----:B------:R-:W-:-:S04]  /*0920*/  UIMAD.WIDE.U32 UR8, UR14, UR16, URZ ;  /* 0x000000100e0872a5 */ /* 0x000fc8000f8e003f */
[----:B------:R-:W-:Y:S02]  /*0930*/  UIMAD.WIDE.U32 UR10, UP0, UR6, UR17, UR8 ;  /* 0x00000011060a72a5 */ /* 0x000fe4000f800008 */
[----:B------:R-:W-:Y:S02]  /*0940*/  UIMAD.WIDE.U32 UR8, UR6, UR16, URZ ;  /* 0x00000010060872a5 */ /* 0x000fe4000f8e003f */
[----:B------:R-:W-:Y:S02]  /*0950*/  UIADD3.X UR13, URZ, URZ, URZ, UP0, !UPT ;  /* 0x0000003f3f0d7290 */ /* 0x000fe400087fe43f */
[----:B------:R-:W-:Y:S01]  /*0960*/  UIADD3 URZ, UP0, UR9, UR10, URZ ;  /* 0x0000000a093f7290 */ /* 0x000fe2000ff1e03f */
[----:B------:R-:W-:-:S03]  /*0970*/  UMOV UR12, UR11 ;  /* 0x0000000b000c7c82 */ /* 0x000fc60008000000 */
[----:B------:R-:W-:-:S12]  /*0980*/  UIMAD.WIDE.U32.X UR8, UR14, UR17, UR12, UP0 ;  /* 0x000000110e0872a5 */ /* 0x000fd800080e040c */
.L_x_5:
[----:B------:R-:W-:Y:S01]  /*0990*/  USHF.R.U64 UR42, UR8, UR15, UR9 ;  /* 0x0000000f082a7299 */ /* 0x000fe20008001209 */
[----:B------:R-:W-:Y:S01]  /*09a0*/  I2FP.F32.U32 R0, UR7 ;  /* 0x0000000700007c45 */ /* 0x000fe20008201000 */
[----:B------:R-:W-:Y:S01]  /*09b0*/  USHF.R.U32.HI UR5, URZ, UR15, UR9 ;  /* 0x0000000f3f057299 */ /* 0x000fe20008011609 */
[----:B-1----:R-:W-:Y:S01]  /*09c0*/  R2UR UR12, R2 ;  /* 0x00000000020c72ca */ /* 0x002fe200000e0000 */
[----:B------:R-:W-:Y:S02]  /*09d0*/  UIADD3 UR6, UP0, URZ, -UR42, URZ ;  /* 0x8000002a3f067290 */ /* 0x000fe4000ff1e03f */
[----:B------:R-:W-:Y:S01]  /*09e0*/  FMUL R0, R0, UR20 ;  /* 0x0000001400007c20 */ /* 0x000fe20008400000 */
[----:B------:R-:W-:Y:S01]  /*09f0*/  ULDC.64 UR8, c[0x0][0x620] ;  /* 0x0001880000087ab9 */ /* 0x000fe20000000a00 */
[----:B------:R-:W-:Y:S01]  /*0a00*/  UIADD3.X UR5, URZ, ~UR5, URZ, UP0, !UPT ;  /* 0x800000053f057290 */ /* 0x000fe200087fe43f */
[----:B------:R-:W-:Y:S01]  /*0a10*/  UMOV UR10, UR18 ;  /* 0x00000012000a7c82 */ /* 0x000fe20008000000 */
[----:B------:R-:W-:-:S02]  /*0a20*/  UMOV UR11, UR19 ;  /* 0x00000013000b7c82 */ /* 0x000fc40008000000 */
[----:B------:R-:W-:Y:S01]  /*0a30*/  UIMAD UR5, UR5, UR8, URZ ;  /* 0x00000008050572a4 */ /* 0x000fe2000f8e023f */
[----:B------:R-:W0:Y:S01]  /*0a40*/  F2I.U32.TRUNC.NTZ R0, R0 ;  /* 0x0000000000007305 */ /* 0x000e22000020f000 */
[----:B------:R-:W-:Y:S02]  /*0a50*/  UIMAD.WIDE.U32 UR10, UR6, UR8, UR10 ;  /* 0x00000008060a72a5 */ /* 0x000fe4000f8e000a */
[----:B------:R-:W-:Y:S01]  /*0a60*/  UIMAD UR6, UR6, UR9, UR5 ;  /* 0x00000009060672a4 */ /* 0x000fe2000f8e0205 */
[----:B------:R-:W-:Y:S01]  /*0a70*/  ULDC UR21, c[0x0][0x658] ;  /* 0x0001960000157ab9 */ /* 0x000fe20000000800 */
[----:B------:R-:W-:Y:S02]  /*0a80*/  UMOV UR19, 0xffffffff ;  /* 0xffffffff00137882 */ /* 0x000fe40000000000 */
[----:B------:R-:W-:Y:S01]  /*0a90*/  UIADD3 UR6, UR11, UR6, URZ ;  /* 0x000000060b067290 */ /* 0x000fe2000fffe03f */
[----:B------:R-:W-:Y:S01]  /*0aa0*/  ULDC UR15, c[0x0][0x618] ;  /* 0x00018600000f7ab9 */ /* 0x000fe20000000800 */
[----:B------:R-:W-:Y:S01]  /*0ab0*/  ULDC.64 UR8, c[0x0][0x640] ;  /* 0x0001900000087ab9 */ /* 0x000fe20000000a00 */
[----:B------:R-:W-:Y:S01]  /*0ac0*/  USHF.L.U32 UR11, UR19, UR21, URZ ;  /* 0x00000015130b7299 */ /* 0x000fe2000800063f */
[----:B------:R-:W-:Y:S01]  /*0ad0*/  ISETP.NE.U32.AND P0, PT, RZ, UR8, PT ;  /* 0x00000008ff007c0c */ /* 0x000fe2000bf05070 */
[----:B------:R-:W-:-:S02]  /*0ae0*/  USHF.R.U64 UR19, UR10, UR15, UR6 ;  /* 0x0000000f0a137299 */ /* 0x000fc40008001206 */
[----:B------:R-:W-:Y:S01]  /*0af0*/  USHF.R.U32.HI UR10, URZ, UR15, UR6 ;  /* 0x0000000f3f0a7299 */ /* 0x000fe20008011606 */
[----:B0-----:R-:W-:Y:S01]  /*0b00*/  R2UR UR14, R0 ;  /* 0x00000000000e72ca */ /* 0x001fe200000e0000 */
[----:B------:R-:W-:Y:S01]  /*0b10*/  ULDC UR17, c[0x0][0x608] ;  /* 0x0001820000117ab9 */ /* 0x000fe20000000800 */
[----:B------:R-:W-:Y:S01]  /*0b20*/  ISETP.NE.AND.EX P0, PT, RZ, UR9, PT, P0 ;  /* 0x00000009ff007c0c */ /* 0x000fe2000bf05300 */
[----:B------:R-:W-:Y:S02]  /*0b30*/  USHF.R.U64 UR23, UR19, UR17, UR10 ;  /* 0x0000001113177299 */ /* 0x000fe4000800120a */
[----:B------:R-:W-:Y:S01]  /*0b40*/  USHF.R.U32.HI UR10, URZ, UR17, UR10 ;  /* 0x000000113f0a7299 */ /* 0x000fe2000801160a */
[----:B------:R-:W-:Y:S01]  /*0b50*/  UMOV UR16, 0x1 ;  /* 0x0000000100107882 */ /* 0x000fe20000000000 */
[----:B------:R-:W-:Y:S02]  /*0b60*/  UIADD3 UR12, -UR12, URZ, URZ ;  /* 0x0000003f0c0c7290 */ /* 0x000fe4000fffe13f */
[----:B------:R-:W-:-:S02]  /*0b70*/  USHF.R.U64 UR24, UR23, UR21, UR10 ;  /* 0x0000001517187299 */ /* 0x000fc4000800120a */
[----:B------:R-:W-:Y:S01]  /*0b80*/  USHF.L.U32 UR6, UR16, UR21, URZ ;  /* 0x0000001510067299 */ /* 0x000fe2000800063f */
[----:B------:R-:W-:Y:S01]  /*0b90*/  ULDC UR13, c[0x0][0x144] ;  /* 0x00005100000d7ab9 */ /* 0x000fe20000000800 */
[----:B------:R-:W-:Y:S01]  /*0ba0*/  ULDC UR5, c[0x0][0x600] ;  /* 0x0001800000057ab9 */ /* 0x000fe20000000800 */
[----:B------:R-:W-:Y:S02]  /*0bb0*/  ULOP3.LUT UR16, URZ, UR11, URZ, 0x33, !UPT ;  /* 0x0000000b3f107292 */ /* 0x000fe4000f8e333f */
[----:B------:R-:W-:Y:S02]  /*0bc0*/  USHF.R.U32.HI UR11, URZ, UR21, UR10 ;  /* 0x000000153f0b7299 */ /* 0x000fe4000801160a */
[----:B------:R-:W-:Y:S02]  /*0bd0*/  UIADD3 UR18, UR5, -0x1, URZ ;  /* 0xffffffff05127890 */ /* 0x000fe4000fffe03f */
[----:B------:R-:W-:Y:S02]  /*0be0*/  UIADD3 UR20, -UR14, URZ, URZ ;  /* 0x0000003f0e147290 */ /* 0x000fe4000fffe13f */
[----:B------:R-:W-:Y:S01]  /*0bf0*/  UIMAD UR4, UR13, UR12, UR4 ;  /* 0x0000000c0d0472a4 */ /* 0x000fe2000f8e0204 */
[----:B------:R-:W-:Y:S01]  /*0c00*/  ULDC UR25, c[0x0][0x148] ;  /* 0x0000520000197ab9 */ /* 0x000fe20000000800 */
[----:B------:R-:W-:Y:S01]  /*0c10*/  ULDC UR21, c[0x0][0x648] ;  /* 0x0001920000157ab9 */ /* 0x000fe20000000800 */
[----:B------:R-:W-:Y:S01]  /*0c20*/  ULDC UR22, c[0x0][0x638] ;  /* 0x00018e0000167ab9 */ /* 0x000fe20000000800 */
[----:B------:R-:W-:Y:S01]  /*0c30*/  UMOV UR10, UR24 ;  /* 0x00000018000a7c82 */ /* 0x000fe20008000000 */
[----:B------:R-:W-:Y:S07]  /*0c40*/  @!P0 BRA `(.L_x_6) ;  /* 0x0000000000308947 */ /* 0x000fee0003800000 */
[----:B------:R-:W-:Y:S02]  /*0c50*/  ULDC UR14, c[0x0][0x64c] ;  /* 0x00019300000e7ab9 */ /* 0x000fe40000000800 */
        /* <DEDUP_REMOVED lines=8> */
[----:B------:R-:W-:-:S07]  /*0ce0*/  UIMAD.WIDE.U32.X UR8, UR17, UR9, UR14, UP0 ;  /* 0x00000009110872a5 */ /* 0x000fce00080e040e */
[----:B------:R-:W-:Y:S01]  /*0cf0*/  UMOV UR10, UR8 ;  /* 0x00000008000a7c82 */ /* 0x000fe20008000000 */
[----:B------:R-:W-:-:S05]  /*0d00*/  UMOV UR11, UR9 ;  /* 0x00000009000b7c82 */ /* 0x000fca0008000000 */
.L_x_6:
[----:B------:R-:W-:Y:S01]  /*0d10*/  UISETP.NE.AND UP0, UPT, UR38, URZ, UPT ;  /* 0x0000003f2600728c */ /* 0x000fe2000bf05270 */
[----:B------:R-:W-:Y:S01]  /*0d20*/  IMAD.MOV.U32 R0, RZ, RZ, 0x1 ;  /* 0x00000001ff007424 */ /* 0x000fe200078e00ff */
[----:B------:R-:W-:Y:S02]  /*0d30*/  USHF.R.U64 UR8, UR10, UR21, UR11 ;  /* 0x000000150a087299 */ /* 0x000fe4000800120b */
[----:B------:R-:W-:Y:S02]  /*0d40*/  ULOP3.LUT UR16, UR23, UR16, URZ, 0xc0, !UPT ;  /* 0x0000001017107292 */ /* 0x000fe4000f8ec03f */
[----:B------:R-:W-:Y:S02]  /*0d50*/  ULOP3.LUT UR18, UR19, UR18, URZ, 0xc0, !UPT ;  /* 0x0000001213127292 */ /* 0x000fe4000f8ec03f */
[----:B------:R-:W-:-:S03]  /*0d60*/  UIMAD UR16, UR6, UR8, UR16 ;  /* 0x00000008061072a4 */ /* 0x000fc6000f8e0210 */
[----:B------:R-:W-:Y:S02]  /*0d70*/  @UP0 UIMAD UR4, UR25, UR20, UR7 ;  /* 0x00000014190402a4 */ /* 0x000fe4000f8e0207 */
[----:B------:R-:W-:-:S04]  /*0d80*/  UIADD3 UR7, -UR8, URZ, URZ ;  /* 0x0000003f08077290 */ /* 0x000fc8000fffe13f */
[----:B------:R-:W-:-:S03]  /*0d90*/  UIMAD UR6, UR7, UR22, UR24 ;  /* 0x00000016070672a4 */ /* 0x000fc6000f8e0218 */
[----:B------:R-:W-:Y:S01]  /*0da0*/  ULDC UR7, c[0x0][0x610] ;  /* 0x0001840000077ab9 */ /* 0x000fe20000000800 */
[----:B------:R-:W-:Y:S02]  /*0db0*/  UIMAD UR6, UR6, UR5, UR18 ;  /* 0x00000005060672a4 */ /* 0x000fe4000f8e0212 */
[----:B------:R-:W-:-:S04]  /*0dc0*/  UIMAD UR4, UR16, UR7, UR4 ;  /* 0x00000007100472a4 */ /* 0x000fc8000f8e0204 */
[----:B------:R-:W-:Y:S02]  /*0dd0*/  USEL UR41, UR6, UR4, !UP0 ;  /* 0x0000000406297287 */ /* 0x000fe4000c000000 */
[----:B------:R-:W-:-:S12]  /*0de0*/  USEL UR40, UR4, UR6, !UP0 ;  /* 0x0000000604287287 */ /* 0x000fd8000c000000 */
.L_x_4:
[----:B------:R-:W-:-:S08]  /*0df0*/  NOP ;  /* 0x0000000000007918 */ /* 0x000fd00000000000 */
[----:B------:R-:W0:Y:S02]  /*0e00*/  USETMAXREG.TRY_ALLOC.CTAPOOL UP0, 0xf0 ;  /* 0x000000f0000079c8 */ /* 0x000e240008000600 */
[----:B0-----:R-:W-:-:S13]  /*0e10*/  PLOP3.LUT P0, PT, PT, PT, UP0, 0x80, 0x0 ;  /* 0x000000000000781c */ /* 0x001fda0003f0f008 */
[----:B------:R-:W-:Y:S05]  /*0e20*/  @!P0 BRA `(.L_x_4) ;  /* 0xfffffffc00f08947 */ /* 0x000fea000383ffff */
[----:B------:R-:W-:Y:S01]  /*0e30*/  ULDC.64 UR4, c[0x0][0x598] ;  /* 0x0001660000047ab9 */ /* 0x000fe20000000a00 */
[----:B------:R-:W-:Y:S01]  /*0e40*/  ULDC.64 UR44, c[0x0][0x208] ;  /* 0x00008200002c7ab9 */ /* 0x000fe20000000a00 */
[----:B------:R-:W-:-:S04]  /*0e50*/  ISETP.NE.U32.AND P0, PT, RZ, UR4, PT ;  /* 0x00000004ff007c0c */ /* 0x000fc8000bf05070 */
[----:B------:R-:W-:-:S13]  /*0e60*/  ISETP.NE.AND.EX P0, PT, RZ, UR5, PT, P0 ;  /* 0x00000005ff007c0c */ /* 0x000fda000bf05300 */
[----:B------:R-:W-:Y:S05]  /*0e70*/  @!P0 BRA `(.L_x_7) ;  /* 0x00000000001c8947 */ /* 0x000fea0003800000 */
[----:B------:R-:W0:Y:S02]  /*0e80*/  LDC.64 R2, c[0x0][0x598] ;  /* 0x00016600ff027b82 */ /* 0x000e240000000a00 */
[----:B0-----:R-:W2:Y:S02]  /*0e90*/  LDG.E.64 R2, desc[UR44][R2.64] ;  /* 0x0000002c02027981 */ /* 0x001ea4000c1e1b00 */
[----:B--2---:R-:W-:-:S04]  /*0ea0*/  ISETP.NE.U32.AND P0, PT, R2, RZ, PT ;  /* 0x000000ff0200720c */ /* 0x004fc80003f05070 */
[----:B------:R-:W-:-:S13]  /*0eb0*/  ISETP.NE.AND.EX P0, PT, R3, RZ, PT, P0 ;  /* 0x000000ff0300720c */ /* 0x000fda0003f05300 */
[----:B------:R-:W-:Y:S05]  /*0ec0*/  @!P0 BRA `(.L_x_7) ;  /* 0x0000000000088947 */ /* 0x000fea0003800000 */
[----:B------:R0:W5:Y:S01]  /*0ed0*/  LD.E R2, desc[UR44][R2.64] ;  /* 0x0000002c02027980 */ /* 0x000162000c101900 */
[----:B------:R-:W-:Y:S05]  /*0ee0*/  BRA `(.L_x_8) ;  /* 0x0000000000247947 */ /* 0x000fea0003800000 */
.L_x_7:
[----:B------:R-:W-:Y:S02]  /*0ef0*/  ULDC.64 UR4, c[0x0][0x588] ;  /* 0x0001620000047ab9 */ /* 0x000fe40000000a00 */
[----:B------:R-:W-:-:S04]  /*0f00*/  ISETP.NE.U32.AND P0, PT, RZ, UR4, PT ;  /* 0x00000004ff007c0c */ /* 0x000fc8000bf05070 */
[----:B------:R-:W-:-:S13]  /*0f10*/  ISETP.NE.AND.EX P0, PT, RZ, UR5, PT, P0 ;  /* 0x00000005ff007c0c */ /* 0x000fda000bf05300 */
[----:B------:R-:W-:Y:S05]  /*0f20*/  @!P0 BRA `(.L_x_9) ;  /* 0x00000000000c8947 */ /* 0x000fea0003800000 */
[----:B------:R-:W0:Y:S02]  /*0f30*/  LDC.64 R2, c[0x0][0x588] ;  /* 0x00016200ff027b82 */ /* 0x000e240000000a00 */
[----:B0-----:R1:W5:Y:S01]  /*0f40*/  LDG.E R2, desc[UR44][R2.64] ;  /* 0x0000002c02027981 */ /* 0x001362000c1e1900 */
[----:B------:R-:W-:Y:S05]  /*0f50*/  BRA `(.L_x_8) ;  /* 0x0000000000087947 */ /* 0x000fea0003800000 */
.L_x_9:
[----:B------:R-:W-:Y:S02]  /*0f60*/  ULDC UR4, c[0x0][0x580] ;  /* 0x0001600000047ab9 */ /* 0x000fe40000000800 */
[----:B------:R-:W-:-:S07]  /*0f70*/  MOV R2, UR4 ;  /* 0x0000000400027c02 */ /* 0x000fce0008000f00 */
.L_x_8:
[----:B------:R-:W-:Y:S02]  /*0f80*/  ULDC.64 UR4, c[0x0][0x5a0] ;  /* 0x0001680000047ab9 */ /* 0x000fe40000000a00 */
[----:B------:R-:W-:-:S04]  /*0f90*/  ISETP.NE.U32.AND P0, PT, RZ, UR4, PT ;  /* 0x00000004ff007c0c */ /* 0x000fc8000bf05070 */
[----:B------:R-:W-:-:S13]  /*0fa0*/  ISETP.NE.AND.EX P0, PT, RZ, UR5, PT, P0 ;  /* 0x00000005ff007c0c */ /* 0x000fda000bf05300 */
[----:B------:R-:W-:Y:S05]  /*0fb0*/  @!P0 BRA `(.L_x_10) ;  /* 0x00000000001c8947 */ /* 0x000fea0003800000 */
[----:B------:R-:W2:Y:S02]  /*0fc0*/  LDC.64 R4, c[0x0][0x5a0] ;  /* 0x00016800ff047b82 */ /* 0x000ea40000000a00 */
[----:B--2---:R-:W2:Y:S02]  /*0fd0*/  LDG.E.64 R4, desc[UR44][R4.64] ;  /* 0x0000002c04047981 */ /* 0x004ea4000c1e1b00 */
[----:B--2---:R-:W-:-:S04]  /*0fe0*/  ISETP.NE.U32.AND P0, PT, R4, RZ, PT ;  /* 0x000000ff0400720c */ /* 0x004fc80003f05070 */
[----:B------:R-:W-:-:S13]  /*0ff0*/  ISETP.NE.AND.EX P0, PT, R5, RZ, PT, P0 ;  /* 0x000000ff0500720c */ /* 0x000fda0003f05300 */
[----:B------:R-:W-:Y:S05]  /*1000*/  @!P0 BRA `(.L_x_10) ;  /* 0x0000000000088947 */ /* 0x000fea0003800000 */
[----:B------:R2:W5:Y:S01]  /*1010*/  LD.E R16, desc[UR44][R4.64] ;  /* 0x0000002c04107980 */ /* 0x000562000c101900 */
[----:B------:R-:W-:Y:S05]  /*1020*/  BRA `(.L_x_11) ;  /* 0x0000000000247947 */ /* 0x000fea0003800000 */
.L_x_10:
[----:B------:R-:W-:Y:S02]  /*1030*/  ULDC.64 UR4, c[0x0][0x590] ;  /* 0x0001640000047ab9 */ /* 0x000fe40000000a00 */
[----:B------:R-:W-:-:S04]  /*1040*/  ISETP.NE.U32.AND P0, PT, RZ, UR4, PT ;  /* 0x00000004ff007c0c */ /* 0x000fc8000bf05070 */
[----:B------:R-:W-:-:S13]  /*1050*/  ISETP.NE.AND.EX P0, PT, RZ, UR5, PT, P0 ;  /* 0x00000005ff007c0c */ /* 0x000fda000bf05300 */
[----:B------:R-:W-:Y:S05]  /*1060*/  @!P0 BRA `(.L_x_12) ;  /* 0x00000000000c8947 */ /* 0x000fea0003800000 */
[----:B------:R-:W2:Y:S02]  /*1070*/  LDC.64 R16, c[0x0][0x590] ;  /* 0x00016400ff107b82 */ /* 0x000ea40000000a00 */
[----:B--2---:R3:W5:Y:S01]  /*1080*/  LDG.E R16, desc[UR44][R16.64] ;  /* 0x0000002c10107981 */ /* 0x004762000c1e1900 */
[----:B------:R-:W-:Y:S05]  /*1090*/  BRA `(.L_x_11) ;  /* 0x0000000000087947 */ /* 0x000fea0003800000 */
.L_x_12:
[----:B------:R-:W-:Y:S02]  /*10a0*/  ULDC UR4, c[0x0][0x584] ;  /* 0x0001610000047ab9 */ /* 0x000fe40000000800 */
[----:B------:R-:W-:-:S07]  /*10b0*/  IMAD.U32 R16, RZ, RZ, UR4 ;  /* 0x00000004ff107e24 */ /* 0x000fce000f8e00ff */
.L_x_11:
[----:B------:R-:W-:-:S13]  /*10c0*/  LOP3.LUT P0, RZ, R0, 0xff, RZ, 0xc0, !PT ;  /* 0x000000ff00ff7812 */ /* 0x000fda000780c0ff */
[----:B------:R-:W-:Y:S05]  /*10d0*/  @!P0 EXIT ;  /* 0x000000000000894d */ /* 0x000fea0003800000 */
[----:B------:R-:W-:Y:S01]  /*10e0*/  ULDC UR4, c[0x0][0x28c] ;  /* 0x0000a30000047ab9 */ /* 0x000fe20000000800 */
[----:B------:R-:W-:Y:S01]  /*10f0*/  UMOV UR36, URZ ;  /* 0x0000003f00247c82 */ /* 0x000fe20008000000 */
[----:B------:R-:W-:Y:S01]  /*1100*/  UIADD3 UR4, UR4, 0x7f, URZ ;  /* 0x0000007f04047890 */ /* 0x000fe2000fffe03f */
[----:B------:R-:W-:-:S03]  /*1110*/  UMOV UR39, URZ ;  /* 0x0000003f00277c82 */ /* 0x000fc60008000000 */
[----:B------:R-:W-:-:S04]  /*1120*/  USHF.R.S32.HI UR5, URZ, 0x1f, UR4 ;  /* 0x0000001f3f057899 */ /* 0x000fc80008011404 */
[----:B------:R-:W-:-:S04]  /*1130*/  ULEA.HI UR5, UR5, UR4, URZ, 0x7 ;  /* 0x0000000405057291 */ /* 0x000fc8000f8f383f */
[----:B------:R-:W-:-:S12]  /*1140*/  USHF.R.S32.HI UR43, URZ, 0x7, UR5 ;  /* 0x000000073f2b7899 */ /* 0x000fd80008011405 */
.L_x_540:
[----:B----4-:R-:W4:Y:S01]  /*1150*/  S2R R0, SR_TID.X ;  /* 0x0000000000007919 */ /* 0x010f220000002100 */
[----:B0-----:R-:W0:Y:S01]  /*1160*/  S2UR UR6, SR_CgaCtaId ;  /* 0x00000000000679c3 */ /* 0x001e220000008800 */
[----:B------:R-:W-:Y:S02]  /*1170*/  UMOV UR46, 0x400 ;  /* 0x00000400002e7882 */ /* 0x000fe40000000000 */
[----:B0-----:R-:W-:Y:S01]  /*1180*/  ULEA UR46, UR6, UR46, 0x18 ;  /* 0x0000002e062e7291 */ /* 0x001fe2000f8ec03f */
[----:B----4-:R-:W-:-:S04]  /*1190*/  LOP3.LUT R0, R0, 0x80, RZ, 0xc0, !PT ;  /* 0x0000008000007812 */ /* 0x010fc800078ec0ff */
[----:B------:R-:W-:-:S06]  /*11a0*/  SHF.R.U32.HI R0, RZ, 0x7, R0 ;  /* 0x00000007ff007819 */ /* 0x000fcc0000011600 */
[----:B------:R-:W0:Y:S02]  /*11b0*/  SHFL.IDX PT, R0, R0, RZ, 0x1f ;  /* 0x00001fff00007589 */ /* 0x000e2400000e0000 */
[----:B0-----:R-:W-:-:S13]  /*11c0*/  R2UR UR4, R0 ;  /* 0x00000000000472ca */ /* 0x001fda00000e0000 */
[----:B------:R-:W-:-:S04]  /*11d0*/  ULEA.HI UR5, UR4, UR4, URZ, 0x1 ;  /* 0x0000000404057291 */ /* 0x000fc8000f8f083f */
[----:B------:R-:W-:-:S04]  /*11e0*/  ULOP3.LUT UR5, UR5, 0x7fffe, URZ, 0xc0, !UPT ;  /* 0x0007fffe05057892 */ /* 0x000fc8000f8ec03f */
[----:B------:R-:W-:-:S03]  /*11f0*/  UIADD3 UR5, UR4, -UR5, URZ ;  /* 0x8000000504057290 */ /* 0x000fc6000fffe03f */
[----:B------:R-:W-:Y:S01]  /*1200*/  ULDC UR4, c[0x0][0x28c] ;  /* 0x0000a30000047ab9 */ /* 0x000fe20000000800 */
[----:B------:R-:W-:Y:S01]  /*1210*/  ULEA UR5, UR5, UR46, 0xd ;  /* 0x0000002e05057291 */ /* 0x000fe2000f8e683f */
[----:B------:R-:W-:-:S03]  /*1220*/  ISETP.LT.AND P0, PT, RZ, UR4, PT ;  /* 0x00000004ff007c0c */ /* 0x000fc6000bf01270 */
[----:B------:R-:W-:-:S04]  /*1230*/  UIADD3 UR5, UR5, 0x180, URZ ;  /* 0x0000018005057890 */ /* 0x000fc8000fffe03f */
[----:B------:R-:W-:-:S04]  /*1240*/  USHF.R.U32.HI UR5, URZ, 0x4, UR5 ;  /* 0x000000043f057899 */ /* 0x000fc80008011605 */
[----:B------:R-:W-:Y:S02]  /*1250*/  ULOP3.LUT UR47, UR5, 0x3fff, URZ, 0xc0, !UPT ;  /* 0x00003fff052f7892 */ /* 0x000fe4000f8ec03f */
[----:B-123--:R-:W-:Y:S10]  /*1260*/  @P0 BRA `(.L_x_13) ;  /* 0x0000000000400947 */ /* 0x00eff40003800000 */
[----:B------:R-:W-:Y:S01]  /*1270*/  MOV R0, 0x0 ;  /* 0x0000000000007802 */ /* 0x000fe20000000f00 */
[----:B------:R-:W-:Y:S01]  /*1280*/  ULDC.64 UR4, c[0x4][0x68] ;  /* 0x01001a0000047ab9 */ /* 0x000fe20000000a00 */
[----:B------:R-:W-:Y:S01]  /*1290*/  ULDC.64 UR6, c[0x4][0x8] ;  /* 0x0100020000067ab9 */ /* 0x000fe20000000a00 */
[----:B--2---:R-:W-:Y:S01]  /*12a0*/  MOV R4, UR4 ;  /* 0x0000000400047c02 */ /* 0x004fe20008000f00 */
[----:B------:R0:W2:Y:S01]  /*12b0*/  LDC.64 R14, c[0x4][R0] ;  /* 0x01000000000e7b82 */ /* 0x0000a20000000a00 */
[----:B------:R-:W-:Y:S01]  /*12c0*/  IMAD.U32 R5, RZ, RZ, UR5 ;  /* 0x00000005ff057e24 */ /* 0x000fe2000f8e00ff */
[----:B------:R-:W-:Y:S01]  /*12d0*/  ULDC.64 UR4, c[0x4][0x70] ;  /* 0x01001c0000047ab9 */ /* 0x000fe20000000a00 */
[----:B------:R-:W-:Y:S01]  /*12e0*/  MOV R10, UR6 ;  /* 0x00000006000a7c02 */ /* 0x000fe20008000f00 */
[----:B------:R-:W-:Y:S01]  /*12f0*/  IMAD.U32 R7, RZ, RZ, UR5 ;  /* 0x00000005ff077e24 */ /* 0x000fe2000f8e00ff */
[----:B------:R-:W-:Y:S01]  /*1300*/  MOV R6, UR4 ;  /* 0x0000000400067c02 */ /* 0x000fe20008000f00 */
[----:B------:R-:W-:Y:S01]  /*1310*/  IMAD.U32 R11, RZ, RZ, UR7 ;  /* 0x00000007ff0b7e24 */ /* 0x000fe2000f8e00ff */
[----:B------:R-:W-:Y:S01]  /*1320*/  MOV R8, 0x1e1 ;  /* 0x000001e100087802 */ /* 0x000fe20000000f00 */
[----:B------:R-:W-:Y:S01]  /*1330*/  IMAD.MOV.U32 R12, RZ, RZ, 0x1 ;  /* 0x00000001ff0c7424 */ /* 0x000fe200078e00ff */
[----:B0-----:R-:W-:-:S07]  /*1340*/  MOV R13, RZ ;  /* 0x000000ff000d7202 */ /* 0x001fce0000000f00 */
[----:B------:R-:W-:-:S07]  /*1350*/  LEPC R20, `(.L_x_13) ;  /* 0x000000001014794e */ /* 0x000fce0000000000 */
[----:B-123-5:R-:W-:Y:S05]  /*1360*/  CALL.ABS.NOINC R14 ;  /* 0x000000000e007343 */ /* 0x02efea0003c00000 */
.L_x_13:
[----:B------:R-:W-:-:S06]  /*1370*/  ULOP3.LUT UR4, UR37, 0x1, URZ, 0xfc, !UPT ;  /* 0x0000000125047892 */ /* 0x000fcc000f8efc3f */
[----:B------:R-:W-:-:S05]  /*1380*/  IMAD.U32 R0, RZ, RZ, UR4 ;  /* 0x00000004ff007e24 */ /* 0x000fca000f8e00ff */
[----:B------:R-:W-:-:S13]  /*1390*/  ISETP.NE.AND P0, PT, R0, 0x3, PT ;  /* 0x000000030000780c */ /* 0x000fda0003f05270 */
[----:B------:R-:W-:Y:S05]  /*13a0*/  @!P0 BRA `(.L_x_14) ;  /* 0x0000000000048947 */ /* 0x000fea0003800000 */
[----:B------:R-:W-:Y:S01]  /*13b0*/  BPT.TRAP 0x1 ;  /* 0x000000040000795c */ /* 0x000fe20000300000 */
.L_x_14:
[----:B------:R-:W-:Y:S01]  /*13c0*/  IMAD.U32 R0, RZ, RZ, UR36 ;  /* 0x00000024ff007e24 */ /* 0x000fe2000f8e00ff */
[----:B-1----:R-:W-:-:S04]  /*13d0*/  MOV R3, UR39 ;  /* 0x0000002700037c02 */ /* 0x002fc80008000f00 */
[----:B------:R-:W-:Y:S02]  /*13e0*/  LEA R3, R3, UR46, 0x3 ;  /* 0x0000002e03037c11 */ /* 0x000fe4000f8e18ff */
[----:B------:R-:W-:-:S04]  /*13f0*/  SHF.L.U32 R0, R0, 0x1f, RZ ;  /* 0x0000001f00007819 */ /* 0x000fc800000006ff */
[----:B------:R0:W1:Y:S01]  /*1400*/  SYNCS.PHASECHK.TRANS64.TRYWAIT P1, [R3+URZ], R0 ;  /* 0x00000000030075a7 */ /* 0x000062000802017f */
[----:B------:R-:W-:Y:S05]  /*1410*/  @!P0 BRA `(.L_x_15) ;  /* 0x0000000000048947 */ /* 0x000fea0003800000 */
[----:B------:R-:W-:Y:S01]  /*1420*/  BPT.TRAP 0x1 ;  /* 0x000000040000795c */ /* 0x000fe20000300000 */
.L_x_15:
[----:B-1----:R-:W-:Y:S05]  /*1430*/  @P1 BRA `(.L_x_16) ;  /* 0x0000000000081947 */ /* 0x002fea0003800000 */
[----:B------:R-:W1:Y:S02]  /*1440*/  SYNCS.PHASECHK.TRANS64.TRYWAIT P1, [R3+URZ], R0 ;  /* 0x00000000030075a7 */ /* 0x000e64000802017f */
[----:B-1----:R-:W-:Y:S05]  /*1450*/  @!P1 BRA `(.L_x_17) ;  /* 0x000002f000f89947 */ /* 0x002fea0003800000 */
.L_x_16:
[----:B------:R-:W-:-:S04]  /*1460*/  UISETP.LT.AND UP0, UPT, UR43, 0x1, UPT ;  /* 0x000000012b00788c */ /* 0x000fc8000bf01270 */
[----:B------:R-:W-:-:S04]  /*1470*/  USEL UR4, UR43, 0x1, UP0 ;  /* 0x000000012b047887 */ /* 0x000fc80008000000 */
[----:B------:R-:W-:-:S06]  /*1480*/  UIADD3 UR4, UR43, -UR4, URZ ;  /* 0x800000042b047290 */ /* 0x000fcc000fffe03f */
[----:B01----:R-:W-:Y:S01]  /*1490*/  MOV R0, UR4 ;  /* 0x0000000400007c02 */ /* 0x003fe20008000f00 */
[----:B------:R-:W-:Y:S05]  /*14a0*/  WARPSYNC.ALL ;  /* 0x0000000000007948 */ /* 0x000fea0003800000 */
[----:B------:R-:W-:Y:S01]  /*14b0*/  ISETP.GE.AND P1, PT, R0, 0x1, PT ;  /* 0x000000010000780c */ /* 0x000fe20003f26270 */
[----:B------:R-:W-:Y:S01]  /*14c0*/  UIADD3 UR46, UR46, 0xc0180, URZ ;  /* 0x000c01802e2e7890 */ /* 0x000fe2000fffe03f */
[----:B------:R-:W-:Y:S01]  /*14d0*/  WARPGROUP.ARRIVE ;  /* 0x00000000000079c5 */ /* 0x000fe20000000000 */
[----:B------:R-:W-:Y:S01]  /*14e0*/  ULOP3.LUT UR4, UR47, 0x10000, URZ, 0xfc, !UPT ;  /* 0x000100002f047892 */ /* 0x000fe2000f8efc3f */
[----:B-----5:R0:W-:Y:S01]  /*14f0*/  STL [R1+0x2c4], R16 ;  /* 0x0002c41001007387 */ /* 0x0201e20000100800 */
[----:B------:R-:W-:-:S02]  /*1500*/  USHF.R.U32.HI UR46, URZ, 0x4, UR46 ;  /* 0x000000043f2e7899 */ /* 0x000fc4000801162e */
[----:B------:R-:W-:Y:S01]  /*1510*/  ULEA UR8, UR39, UR4, 0xd ;  /* 0x0000000427087291 */ /* 0x000fe2000f8e683f */
[----:B------:R1:W-:Y:S01]  /*1520*/  STL [R1+0x2c0], R2 ;  /* 0x0002c00201007387 */ /* 0x0003e20000100800 */
[----:B------:R-:W-:Y:S01]  /*1530*/  ULOP3.LUT UR5, UR46, 0x3fff, URZ, 0xc0, !UPT ;  /* 0x00003fff2e057892 */ /* 0x000fe2000f8ec03f */
[----:B------:R-:W-:Y:S01]  /*1540*/  UMOV UR9, 0x40000040 ;  /* 0x4000004000097882 */ /* 0x000fe20000000000 */
[----:B------:R-:W-:Y:S02]  /*1550*/  UMOV UR11, 0x40000040 ;  /* 0x40000040000b7882 */ /* 0x000fe40000000000 */
[----:B------:R-:W-:Y:S01]  /*1560*/  ULOP3.LUT UR5, UR5, 0x10000, URZ, 0xfc, !UPT ;  /* 0x0001000005057892 */ /* 0x000fe2000f8efc3f */
[----:B------:R4:W-:Y:S01]  /*1570*/  STL [R1+0x2bc], R0 ;  /* 0x0002bc0001007387 */ /* 0x0009e20000100800 */
[----:B------:R-:W-:Y:S02]  /*1580*/  UIADD3 UR12, UR8, 0x400, URZ ;  /* 0x00000400080c7890 */ /* 0x000fe4000fffe03f */
[----:B------:R-:W-:Y:S01]  /*1590*/  ULEA UR6, UR39, UR5, 0xd ;  /* 0x0000000527067291 */ /* 0x000fe2000f8e683f */
[----:B------:R-:W-:Y:S01]  /*15a0*/  UMOV UR15, UR11 ;  /* 0x0000000b000f7c82 */ /* 0x000fe20008000000 */
[----:B------:R-:W-:-:S05]  /*15b0*/  UMOV UR13, 0x40000040 ;  /* 0x40000040000d7882 */ /* 0x000fca0000000000 */
[----:B------:R-:W-:Y:S02]  /*15c0*/  UMOV UR10, UR6 ;  /* 0x00000006000a7c82 */ /* 0x000fe40008000000 */
[----:B------:R-:W-:Y:S01]  /*15d0*/  HGMMA.64x256x8.F32.TF32 R24, gdesc[UR8], RZ, !UPT, gsb0 ;  /* 0x07e00000081879f0 */ /* 0x000fe2000c0028ff */
[----:B------:R-:W-:Y:S02]  /*15e0*/  UMOV UR14, UR10 ;  /* 0x0000000a000e7c82 */ /* 0x000fe40008000000 */
[----:B------:R-:W-:Y:S02]  /*15f0*/  WARPGROUP.DEPBAR.LE gsb0, 0x0 ;  /* 0x00008000000079c5 */ /* 0x000fe40000010000 */
[----:B------:R-:W-:Y:S01]  /*1600*/  STL.64 [R1], R24 ;  /* 0x0000001801007387 */ /* 0x000fe20000100a00 */
[----:B------:R-:W-:Y:S01]  /*1610*/  IMAD.MOV.U32 R235, RZ, RZ, R46 ;  /* 0x000000ffffeb7224 */ /* 0x000fe200078e002e */
[----:B------:R-:W-:Y:S01]  /*1620*/  MOV R234, R47 ;  /* 0x0000002f00ea7202 */ /* 0x000fe20000000f00 */
[----:B------:R-:W-:Y:S01]  /*1630*/  IMAD.MOV.U32 R233, RZ, RZ, R48 ;  /* 0x000000ffffe97224 */ /* 0x000fe200078e0030 */
[----:B------:R-:W-:Y:S01]  /*1640*/  STL.64 [R1+0x8], R26 ;  /* 0x0000081a01007387 */ /* 0x000fe20000100a00 */
[----:B------:R-:W-:Y:S01]  /*1650*/  MOV R232, R49 ;  /* 0x0000003100e87202 */ /* 0x000fe20000000f00 */
[----:B------:R-:W-:Y:S01]  /*1660*/  IMAD.MOV.U32 R231, RZ, RZ, R50 ;  /* 0x000000ffffe77224 */ /* 0x000fe200078e0032 */
[----:B------:R-:W-:Y:S01]  /*1670*/  MOV R230, R51 ;  /* 0x0000003300e67202 */ /* 0x000fe20000000f00 */
[----:B------:R-:W-:Y:S01]  /*1680*/  STL.64 [R1+0x10], R28 ;  /* 0x0000101c01007387 */ /* 0x000fe20000100a00 */
        /* <DEDUP_REMOVED lines=90> */
[----:B---3--:R-:W-:Y:S01]  /*1c30*/  MOV R17, R135 ;  /* 0x0000008700117202 */ /* 0x008fe20000000f00 */
[----:B0-----:R-:W-:Y:S01]  /*1c40*/  IMAD.MOV.U32 R16, RZ, RZ, R136 ;  /* 0x000000ffff107224 */ /* 0x001fe200078e0088 */
        /* <DEDUP_REMOVED lines=10> */
[----:B--2---:R-:W-:Y:S01]  /*1cf0*/  MOV R5, R147 ;  /* 0x0000009300057202 */ /* 0x004fe20000000f00 */
[----:B------:R-:W-:Y:S01]  /*1d00*/  IMAD.MOV.U32 R4, RZ, RZ, R148 ;  /* 0x000000ffff047224 */ /* 0x000fe200078e0094 */
[----:B------:R-:W-:Y:S01]  /*1d10*/  MOV R3, R149 ;  /* 0x0000009500037202 */ /* 0x000fe20000000f00 */
[----:B-1----:R-:W-:Y:S01]  /*1d20*/  IMAD.MOV.U32 R2, RZ, RZ, R150 ;  /* 0x000000ffff027224 */ /* 0x002fe200078e0096 */
[----:B------:R0:W-:Y:S01]  /*1d30*/  STL.64 [R1+0x50], R44 ;  /* 0x0000502c01007387 */ /* 0x0001e20000100a00 */
[----:B----4-:R-:W-:-:S03]  /*1d40*/  MOV R0, R151 ;  /* 0x0000009700007202 */ /* 0x010fc60000000f00 */
[----:B------:R-:W-:Y:S01]  /*1d50*/  STL [R1+0x15c8], R160 ;  /* 0x0015c8a001007387 */ /* 0x000fe20000100800 */
[----:B0-----:R-:W-:-:S06]  /*1d60*/  WARPGROUP.ARRIVE ;  /* 0x00000000000079c5 */ /* 0x001fcc0000000000 */
[----:B------:R-:W-:Y:S03]  /*1d70*/  HGMMA.64x256x8.F32.TF32 R24, gdesc[UR12], RZ, !UPT, gsb0 ;  /* 0x07e000000c1879f0 */ /* 0x000fe6000c0028ff */
[----:B------:R-:W-:Y:S02]  /*1d80*/  WARPGROUP.DEPBAR.LE gsb0, 0x0 ;  /* 0x00008000000079c5 */ /* 0x000fe40000010000 */
[----:B------:R-:W-:Y:S04]  /*1d90*/  STL.64 [R1+0x15c0], R150 ;  /* 0x0015c09601007387 */ /* 0x000fe80000100a00 */
        /* <DEDUP_REMOVED lines=20> */
[----:B------:R0:W-:Y:S04]  /*1ee0*/  STL.64 [R1+0x1518], R108 ;  /* 0x0015186c01007387 */ /* 0x0001e80000100a00 */
[----:B0-----:R-:W2:Y:S04]  /*1ef0*/  LDL.LU R108, [R1] ;  /* 0x00000000016c7983 */ /* 0x001ea80000300800 */
[----:B------:R-:W2:Y:S04]  /*1f00*/  LDL.LU R109, [R1+0x4] ;  /* 0x00000400016d7983 */ /* 0x000ea80000300800 */
        /* <DEDUP_REMOVED lines=19> */
[----:B------:R-:W2:Y:S01]  /*2040*/  LDL.LU R129, [R1+0x54] ;  /* 0x0000540001817983 */ /* 0x000ea20000300800 */
        /* <DEDUP_REMOVED lines=46> */
[----:B------:R-:W-:-:S02]  /*2330*/  UIADD3 UR12, UR8, 0x2, URZ ;  /* 0x00000002080c7890 */ /* 0x000fc4000fffe03f */
[----:B------:R-:W-:Y:S01]  /*2340*/  UIADD3 UR14, UR6, 0x2, URZ ;  /* 0x00000002060e7890 */ /* 0x000fe2000fffe03f */
[----:B------:R-:W-:Y:S01]  /*2350*/  UMOV UR13, 0x40000040 ;  /* 0x40000040000d7882 */ /* 0x000fe20000000000 */
[----:B------:R-:W-:Y:S01]  /*2360*/  UMOV UR15, 0x40000040 ;  /* 0x40000040000f7882 */ /* 0x000fe20000000000 */
[----:B--2---:R-:W-:-:S06]  /*2370*/  WARPGROUP.ARRIVE ;  /* 0x00000000000079c5 */ /* 0x004fcc0000000000 */
[----:B------:R-:W-:Y:S03]  /*2380*/  HGMMA.64x256x8.F32.TF32 R108, gdesc[UR12], R108, gsb0 ;  /* 0x07e000000c6c79f0 */ /* 0x000fe6000800286c */
[----:B------:R-:W-:Y:S02]  /*2390*/  WARPGROUP.DEPBAR.LE gsb0, 0x0 ;  /* 0x00008000000079c5 */ /* 0x000fe40000010000 */
[----:B------:R-:W-:Y:S04]  /*23a0*/  STL.64 [R1], R108 ;  /* 0x0000006c01007387 */ /* 0x000fe80000100a00 */
        /* <DEDUP_REMOVED lines=63> */
[----:B0-----:R-:W2:Y:S04]  /*27a0*/  LDL.LU R160, [R1+0x15c8] ;  /* 0x0015c80001a07983 */ /* 0x001ea80000300800 */
[----:B------:R-:W3:Y:S04]  /*27b0*/  LDL.LU.64 R150, [R1+0x15c0] ;  /* 0x0015c00001967983 */ /* 0x000ee80000300a00 */
        /* <DEDUP_REMOVED lines=20> */
[----:B------:R-:W3:Y:S01]  /*2900*/  LDL.LU.64 R108, [R1+0x1518] ;  /* 0x00151800016c7983 */ /* 0x000ee20000300a00 */
[----:B------:R-:W-:Y:S01]  /*2910*/  UIADD3 UR12, UR8, 0x402, URZ ;  /* 0x00000402080c7890 */ /* 0x000fe2000fffe03f */
[----:B------:R-:W-:Y:S01]  /*2920*/  UMOV UR13, 0x40000040 ;  /* 0x40000040000d7882 */ /* 0x000fe20000000000 */
[----:B---3--:R-:W-:-:S07]  /*2930*/  WARPGROUP.ARRIVE ;  /* 0x00000000000079c5 */ /* 0x008fce0000000000 */
[----:B------:R-:W-:Y:S03]  /*2940*/  HGMMA.64x256x8.F32.TF32 R24, gdesc[UR12], R24, gsb0 ;  /* 0x07e000000c1879f0 */ /* 0x000fe60008002818 */
        /* <DEDUP_REMOVED lines=65> */
[----:B0-----:R-:W3:Y:S04]  /*2d60*/  LDL.LU.64 R24, [R1] ;  /* 0x0000000001187983 */ /* 0x001ee80000300a00 */
        /* <DEDUP_REMOVED lines=63> */
[----:B------:R-:W-:-:S02]  /*3160*/  UIADD3 UR12, UR8, 0x4, URZ ;  /* 0x00000004080c7890 */ /* 0x000fc4000fffe03f */
[----:B------:R-:W-:Y:S01]  /*3170*/  UIADD3 UR14, UR6, 0x4, URZ ;  /* 0x00000004060e7890 */ /* 0x000fe2000fffe03f */
[----:B------:R-:W-:Y:S01]  /*3180*/  UMOV UR13, 0x40000040 ;  /* 0x40000040000d7882 */ /* 0x000fe20000000000 */
[----:B------:R-:W-:Y:S01]  /*3190*/  UMOV UR15, 0x40000040 ;  /* 0x40000040000f7882 */ /* 0x000fe20000000000 */
[----:B---3--:R-:W-:-:S06]  /*31a0*/  WARPGROUP.ARRIVE ;  /* 0x00000000000079c5 */ /* 0x008fcc0000000000 */
[----:B------:R-:W-:Y:S03]  /*31b0*/  HGMMA.64x256x8.F32.TF32 R24, gdesc[UR12], R24, gsb0 ;  /* 0x07e000000c1879f0 */ /* 0x000fe60008002818 */
        /* <DEDUP_REMOVED lines=41> */
[----:B------:R0:W-:Y:S01]  /*3450*/  STL.64 [R1+0x50], R44 ;  /* 0x0000502c01007387 */ /* 0x0001e20000100a00 */
[----:B------:R-:W-:Y:S01]  /*3460*/  IMAD.MOV.U32 R204, RZ, RZ, R120 ;  /* 0x000000ffffcc7224 */ /* 0x000fe200078e0078 */
[----:B------:R-:W-:Y:S01]  /*3470*/  MOV R205, R121 ;  /* 0x0000007900cd7202 */ /* 0x000fe20000000f00 */
[----:B------:R-:W-:Y:S01]  /*3480*/  IMAD.MOV.U32 R202, RZ, RZ, R118 ;  /* 0x000000ffffca7224 */ /* 0x000fe200078e0076 */
[----:B------:R-:W3:Y:S01]  /*3490*/  LDL.LU.64 R150, [R1+0x1510] ;  /* 0x0015100001967983 */ /* 0x000ee20000300a00 */
[----:B------:R-:W-:Y:S01]  /*34a0*/  MOV R203, R119 ;  /* 0x0000007700cb7202 */ /* 0x000fe20000000f00 */
[----:B------:R-:W-:Y:S01]  /*34b0*/  IMAD.MOV.U32 R200, RZ, RZ, R116 ;  /* 0x000000ffffc87224 */ /* 0x000fe200078e0074 */
[----:B------:R-:W-:Y:S01]  /*34c0*/  MOV R201, R117 ;  /* 0x0000007500c97202 */ /* 0x000fe20000000f00 */
[----:B------:R-:W3:Y:S01]  /*34d0*/  LDL.LU.64 R148, [R1+0x1508] ;  /* 0x0015080001947983 */ /* 0x000ee20000300a00 */
        /* <DEDUP_REMOVED lines=92> */
[----:B------:R-:W-:-:S03]  /*3aa0*/  MOV R234, R47 ;  /* 0x0000002f00ea7202 */ /* 0x000fc60000000f00 */
        /* <DEDUP_REMOVED lines=28> */
[----:B0-----:R-:W3:Y:S04]  /*3c70*/  LDL.LU.64 R44, [R1+0x1368] ;  /* 0x00136800012c7983 */ /* 0x001ee80000300a00 */
        /* <DEDUP_REMOVED lines=11> */
[----:B------:R-:W-:-:S02]  /*3d30*/  UMOV UR13, 0x40000040 ;  /* 0x40000040000d7882 */ /* 0x000fc40000000000 */
[----:B--2---:R-:W-:Y:S01]  /*3d40*/  STL [R1+0x1310], R160 ;  /* 0x001310a001007387 */ /* 0x004fe20000100800 */
[----:B---3--:R-:W-:-:S06]  /*3d50*/  WARPGROUP.ARRIVE ;  /* 0x00000000000079c5 */ /* 0x008fcc0000000000 */
        /* <DEDUP_REMOVED lines=332> */
[----:B------:R-:W-:Y:S01]  /*5220*/  STL.64 [R1+0x30], R36 ;  /* 0x0000302401007387 */ /* 0x000fe20000100a00 */
[----:B------:R-:W-:-:S03]  /*5230*/  IMAD.MOV.U32 R2, RZ, RZ, R150 ;  /* 0x000000ffff027224 */ /* 0x000fc600078e0096 */
[----:B------:R-:W-:Y:S01]  /*5240*/  STL.64 [R1+0x38], R38 ;  /* 0x0000382601007387 */ /* 0x000fe20000100a00 */
[----:B------:R-:W-:-:S03]  /*5250*/  MOV R0, R151 ;  /* 0x0000009700007202 */ /* 0x000fc60000000f00 */
[----:B------:R-:W-:Y:S01]  /*5260*/  STL.64 [R1+0x40], R40 ;  /* 0x0000402801007387 */ /* 0x000fe20000100a00 */
[----:B------:R-:W-:Y:S01]  /*5270*/  IMAD.MOV.U32 R4, RZ, RZ, R148 ;  /* 0x000000ffff047224 */ /* 0x000fe200078e0094 */
[----:B------:R-:W-:Y:S02]  /*5280*/  MOV R3, R149 ;  /* 0x0000009500037202 */ /* 0x000fe40000000f00 */
[----:B------:R-:W-:Y:S01]  /*5290*/  STL.64 [R1+0x48], R42 ;  /* 0x0000482a01007387 */ /* 0x000fe20000100a00 */
[----:B------:R-:W-:Y:S01]  /*52a0*/  IMAD.MOV.U32 R6, RZ, RZ, R146 ;  /* 0x000000ffff067224 */ /* 0x000fe200078e0092 */
[----:B------:R-:W-:Y:S02]  /*52b0*/  MOV R5, R147 ;  /* 0x0000009300057202 */ /* 0x000fe40000000f00 */
[----:B------:R0:W-:Y:S01]  /*52c0*/  STL.64 [R1+0x50], R44 ;  /* 0x0000502c01007387 */ /* 0x0001e20000100a00 */
[----:B------:R-:W-:Y:S01]  /*52d0*/  IMAD.MOV.U32 R8, RZ, RZ, R144 ;  /* 0x000000ffff087224 */ /* 0x000fe200078e0090 */
[----:B------:R-:W-:-:S02]  /*52e0*/  MOV R7, R145 ;  /* 0x0000009100077202 */ /* 0x000fc40000000f00 */
[----:B------:R-:W3:Y:S01]  /*52f0*/  LDL.LU.64 R150, [R1+0x1258] ;  /* 0x0012580001967983 */ /* 0x000ee20000300a00 */
[----:B------:R-:W-:Y:S01]  /*5300*/  IMAD.MOV.U32 R10, RZ, RZ, R142 ;  /* 0x000000ffff0a7224 */ /* 0x000fe200078e008e */
[----:B------:R-:W-:Y:S02]  /*5310*/  MOV R9, R143 ;  /* 0x0000008f00097202 */ /* 0x000fe40000000f00 */
[----:B------:R-:W3:Y:S01]  /*5320*/  LDL.LU.64 R148, [R1+0x1250] ;  /* 0x0012500001947983 */ /* 0x000ee20000300a00 */
[----:B------:R-:W-:Y:S01]  /*5330*/  IMAD.MOV.U32 R12, RZ, RZ, R140 ;  /* 0x000000ffff0c7224 */ /* 0x000fe200078e008c */
[----:B------:R-:W-:Y:S02]  /*5340*/  MOV R11, R141 ;  /* 0x0000008d000b7202 */ /* 0x000fe40000000f00 */
[----:B------:R-:W3:Y:S01]  /*5350*/  LDL.LU.64 R146, [R1+0x1248] ;  /* 0x0012480001927983 */ /* 0x000ee20000300a00 */
        /* <DEDUP_REMOVED lines=2802> */
[----:B------:R-:W-:Y:S01]  /*10280*/  UIADD3 UR12, UR8, 0x1806, URZ ;  /* 0x00001806080c7890 */ /* 0x000fe2000fffe03f */
[----:B------:R-:W-:Y:S01]  /*10290*/  IMAD.MOV.U32 R235, RZ, RZ, R3 ;  /* 0x000000ffffeb7224 */ /* 0x000fe200078e0003 */
[----:B------:R-:W-:Y:S01]  /*102a0*/  UIADD3 UR14, UR6, 0x1806, URZ ;  /* 0x00001806060e7890 */ /* 0x000fe2000fffe03f */
[----:B------:R0:W5:Y:S01]  /*102b0*/  LDL.LU R16, [R1+0x2c4] ;  /* 0x0002c40001107983 */ /* 0x0001620000300800 */
[----:B------:R-:W-:Y:S01]  /*102c0*/  UMOV UR13, 0x40000040 ;  /* 0x40000040000d7882 */ /* 0x000fe20000000000 */
[----:B------:R-:W-:-:S02]  /*102d0*/  UMOV UR15, 0x40000040 ;  /* 0x40000040000f7882 */ /* 0x000fc40000000000 */
[----:B------:R0:W5:Y:S04]  /*102e0*/  LDL.LU R2, [R1+0x2c0] ;  /* 0x0002c00001027983 */ /* 0x0001680000300800 */
[----:B------:R0:W5:Y:S01]  /*102f0*/  LDL.LU R0, [R1+0x2bc] ;  /* 0x0002bc0001007983 */ /* 0x0001620000300800 */
        /* <DEDUP_REMOVED lines=67> */
[----:B-1----:R0:W5:Y:S04]  /*10730*/  LDL.LU R160, [R1+0x2b8] ;  /* 0x0002b80001a07983 */ /* 0x0021680000300800 */
[----:B------:R-:W2:Y:S04]  /*10740*/  LDL.LU.64 R150, [R1+0x2b0] ;  /* 0x0002b00001967983 */ /* 0x000ea80000300a00 */
        /* <DEDUP_REMOVED lines=20> */
[----:B------:R-:W2:Y:S01]  /*10890*/  LDL.LU.64 R108, [R1+0x208] ;  /* 0x00020800016c7983 */ /* 0x000ea20000300a00 */
[----:B------:R-:W-:Y:S01]  /*108a0*/  UIADD3 UR12, UR8, 0x1c06, URZ ;  /* 0x00001c06080c7890 */ /* 0x000fe2000fffe03f */
[----:B------:R-:W-:Y:S01]  /*108b0*/  UMOV UR13, 0x40000040 ;  /* 0x40000040000d7882 */ /* 0x000fe20000000000 */
[----:B--2---:R-:W-:-:S07]  /*108c0*/  WARPGROUP.ARRIVE ;  /* 0x00000000000079c5 */ /* 0x004fce0000000000 */
[----:B------:R-:W-:Y:S03]  /*108d0*/  HGMMA.64x256x8.F32.TF32 R24, gdesc[UR12], R24, gsb0 ;  /* 0x07e000000c1879f0 */ /* 0x000fe60008002818 */
[----:B------:R-:W-:Y:S02]  /*108e0*/  WARPGROUP.DEPBAR.LE gsb0, 0x0 ;  /* 0x00008000000079c5 */ /* 0x000fe40000010000 */
[----:B0-----:R-:W-:Y:S05]  /*108f0*/  @!P1 BRA `(.L_x_18) ;  /* 0x0000010000989947 */ /* 0x001fea0003800000 */
[----:B------:R-:W-:Y:S02]  /*10900*/  UIADD3 UR6, UR39, 0x1, URZ ;  /* 0x0000000127067890 */ /* 0x000fe4000fffe03f */
[----:B------:R-:W-:Y:S02]  /*10910*/  UMOV UR7, UR39 ;  /* 0x0000002700077c82 */ /* 0x000fe40008000000 */
[----:B------:R-:W-:-:S04]  /*10920*/  UISETP.NE.AND UP0, UPT, UR6, 0x6, UPT ;  /* 0x000000060600788c */ /* 0x000fc8000bf05270 */
[----:B------:R-:W-:Y:S02]  /*10930*/  USEL UR9, URZ, 0x1, UP0 ;  /* 0x000000013f097887 */ /* 0x000fe40008000000 */
[----:B------:R-:W-:Y:S02]  /*10940*/  USEL UR6, UR6, URZ, UP0 ;  /* 0x0000003f06067287 */ /* 0x000fe40008000000 */
[----:B------:R-:W-:-:S12]  /*10950*/  ULOP3.LUT UR9, UR36, UR9, URZ, 0x3c, !UPT ;  /* 0x0000000924097292 */ /* 0x000fd8000f8e3c3f */
.L_x_25:
[----:B------:R-:W-:Y:S05]  /*10960*/  @!P0 BRA `(.L_x_19) ;  /* 0x0000000000048947 */ /* 0x000fea0003800000 */
[----:B------:R-:W-:Y:S01]  /*10970*/  BPT.TRAP 0x1 ;  /* 0x000000040000795c */ /* 0x000fe20000300000 */
.L_x_19:
[----:B------:R-:W0:Y:S01]  /*10980*/  S2UR UR10, SR_CgaCtaId ;  /* 0x00000000000a79c3 */ /* 0x000e220000008800 */
[----:B------:R-:W-:Y:S01]  /*10990*/  UMOV UR8, 0x400 ;  /* 0x0000040000087882 */ /* 0x000fe20000000000 */
[----:B------:R-:W-:-:S04]  /*109a0*/  MOV R3, UR9 ;  /* 0x0000000900037c02 */ /* 0x000fc80008000f00 */
[----:B------:R-:W-:Y:S01]  /*109b0*/  SHF.L.U32 R3, R3, 0x1f, RZ ;  /* 0x0000001f03037819 */ /* 0x000fe200000006ff */
[----:B0-----:R-:W-:-:S04]  /*109c0*/  ULEA UR8, UR10, UR8, 0x18 ;  /* 0x000000080a087291 */ /* 0x001fc8000f8ec03f */
[----:B------:R-:W-:-:S09]  /*109d0*/  ULEA UR10, UR6, UR8, 0x3 ;  /* 0x00000008060a7291 */ /* 0x000fd2000f8e183f */
[----:B------:R0:W1:Y:S01]  /*109e0*/  SYNCS.PHASECHK.TRANS64.TRYWAIT P1, [UR10], R3 ;  /* 0x00000003ff0075a7 */ /* 0x000062000802014a */
[----:B------:R-:W-:Y:S05]  /*109f0*/  @!P0 BRA `(.L_x_20) ;  /* 0x0000000000048947 */ /* 0x000fea0003800000 */
[----:B------:R-:W-:Y:S01]  /*10a00*/  BPT.TRAP 0x1 ;  /* 0x000000040000795c */ /* 0x000fe20000300000 */
.L_x_20:
[----:B-1----:R-:W-:Y:S05]  /*10a10*/  @P1 BRA `(.L_x_21) ;  /* 0x0000000000081947 */ /* 0x002fea0003800000 */
[----:B------:R-:W1:Y:S02]  /*10a20*/  SYNCS.PHASECHK.TRANS64.TRYWAIT P1, [UR10], R3 ;  /* 0x00000003ff0075a7 */ /* 0x000e64000802014a */
[----:B-1----:R-:W-:Y:S05]  /*10a30*/  @!P1 BRA `(.L_x_22) ;  /* 0x000001fc00949947 */ /* 0x002fea0003800000 */
.L_x_21:
        /* <DEDUP_REMOVED lines=64> */
[----:B--2---:R-:W2:Y:S04]  /*10e40*/  LDL.LU.64 R24, [R1] ;  /* 0x0000000001187983 */ /* 0x004ea80000300a00 */
        /* <DEDUP_REMOVED lines=63> */
[----:B------:R-:W-:-:S02]  /*11240*/  ULEA UR11, UR6, UR5, 0xd ;  /* 0x00000005060b7291 */ /* 0x000fc4000f8e683f */
[----:B------:R-:W-:Y:S01]  /*11250*/  ULEA UR10, UR6, UR4, 0xd ;  /* 0x00000004060a7291 */ /* 0x000fe2000f8e683f */
[----:B-----5:R-:W-:Y:S01]  /*11260*/  STL [R1+0x2c4], R16 ;  /* 0x0002c41001007387 */ /* 0x020fe20000100800 */
[----:B------:R-:W-:Y:S01]  /*11270*/  UMOV UR15, 0x40000040 ;  /* 0x40000040000f7882 */ /* 0x000fe20000000000 */
[----:B------:R-:W-:Y:S02]  /*11280*/  UMOV UR13, 0x40000040 ;  /* 0x40000040000d7882 */ /* 0x000fe40000000000 */
[----:B------:R-:W-:Y:S01]  /*11290*/  UMOV UR14, UR11 ;  /* 0x0000000b000e7c82 */ /* 0x000fe20008000000 */
[----:B------:R3:W-:Y:S01]  /*112a0*/  STL [R1+0x2c0], R2 ;  /* 0x0002c00201007387 */ /* 0x0007e20000100800 */
[----:B------:R-:W-:-:S03]  /*112b0*/  UMOV UR12, UR10 ;  /* 0x0000000a000c7c82 */ /* 0x000fc60008000000 */
[----:B------:R4:W-:Y:S01]  /*112c0*/  STL [R1+0x2bc], R0 ;  /* 0x0002bc0001007387 */ /* 0x0009e20000100800 */
[----:B--2---:R-:W-:-:S06]  /*112d0*/  WARPGROUP.ARRIVE ;  /* 0x00000000000079c5 */ /* 0x004fcc0000000000 */
[----:B------:R-:W-:Y:S03]  /*112e0*/  HGMMA.64x256x8.F32.TF32 R24, gdesc[UR12], R24, gsb0 ;  /* 0x07e000000c1879f0 */ /* 0x000fe60008002818 */
[----:B------:R-:W-:Y:S02]  /*112f0*/  WARPGROUP.DEPBAR.LE gsb0, 0x0 ;  /* 0x00008000000079c5 */ /* 0x000fe40000010000 */
[----:B------:R-:W-:Y:S01]  /*11300*/  STL.64 [R1], R24 ;  /* 0x0000001801007387 */ /* 0x000fe20000100a00 */
[----:B---3--:R-:W-:Y:S01]  /*11310*/  IMAD.MOV.U32 R2, RZ, RZ, R150 ;  /* 0x000000ffff027224 */ /* 0x008fe200078e0096 */
[----:B----4-:R-:W-:Y:S01]  /*11320*/  MOV R0, R151 ;  /* 0x0000009700007202 */ /* 0x010fe20000000f00 */
[----:B-1----:R-:W-:Y:S01]  /*11330*/  IMAD.MOV.U32 R4, RZ, RZ, R148 ;  /* 0x000000ffff047224 */ /* 0x002fe200078e0094 */
[----:B------:R-:W-:Y:S01]  /*11340*/  STL.64 [R1+0x8], R26 ;  /* 0x0000081a01007387 */ /* 0x000fe20000100a00 */
[----:B0-----:R-:W-:Y:S01]  /*11350*/  MOV R3, R149 ;  /* 0x0000009500037202 */ /* 0x001fe20000000f00 */
        /* <DEDUP_REMOVED lines=38> */
[----:B------:R-:W2:Y:S01]  /*115c0*/  LDL.LU.64 R150, [R1+0x17c8] ;  /* 0x0017c80001967983 */ /* 0x000ea20000300a00 */
[----:B------:R-:W-:Y:S01]  /*115d0*/  MOV R203, R119 ;  /* 0x0000007700cb7202 */ /* 0x000fe20000000f00 */
[----:B------:R-:W-:Y:S01]  /*115e0*/  IMAD.MOV.U32 R200, RZ, RZ, R116 ;  /* 0x000000ffffc87224 */ /* 0x000fe200078e0074 */
[----:B------:R-:W-:Y:S01]  /*115f0*/  MOV R201, R117 ;  /* 0x0000007500c97202 */ /* 0x000fe20000000f00 */
[----:B------:R-:W2:Y:S01]  /*11600*/  LDL.LU.64 R148, [R1+0x17c0] ;  /* 0x0017c00001947983 */ /* 0x000ea20000300a00 */
        /* <DEDUP_REMOVED lines=92> */
[----:B------:R-:W-:-:S03]  /*11bd0*/  MOV R234, R47 ;  /* 0x0000002f00ea7202 */ /* 0x000fc60000000f00 */
        /* <DEDUP_REMOVED lines=28> */
[----:B0-----:R-:W2:Y:S04]  /*11da0*/  LDL.LU.64 R44, [R1+0x1620] ;  /* 0x00162000012c7983 */ /* 0x001ea80000300a00 */
        /* <DEDUP_REMOVED lines=11> */
[----:B------:R-:W-:-:S02]  /*11e60*/  UMOV UR13, 0x40000040 ;  /* 0x40000040000d7882 */ /* 0x000fc40000000000 */
[----:B------:R-:W-:Y:S01]  /*11e70*/  STL [R1+0x15c8], R160 ;  /* 0x0015c8a001007387 */ /* 0x000fe20000100800 */
[----:B--2---:R-:W-:-:S06]  /*11e80*/  WARPGROUP.ARRIVE ;  /* 0x00000000000079c5 */ /* 0x004fcc0000000000 */
        /* <DEDUP_REMOVED lines=3769> */
[----:B------:R-:W-:Y:S01]  /*20a20*/  BPT.TRAP 0x1 ;  /* 0x000000040000795c */ /* 0x000fe20000300000 */
.L_x_23:
[----:B------:R-:W-:Y:S02]  /*20a30*/  UISETP.GT.U32.AND UP0, UPT, UR37, 0x1, UPT ;  /* 0x000000012500788c */ /* 0x000fe4000bf04070 */
[----:B------:R-:W-:-:S04]  /*20a40*/  ULEA UR8, UR7, UR8, 0x3 ;  /* 0x0000000807087291 */ /* 0x000fc8000f8e183f */
[----:B------:R-:W-:Y:S01]  /*20a50*/  UIADD3 UR8, UR8, 0x30, URZ ;  /* 0x0000003008087890 */ /* 0x000fe2000fffe03f */
[----:B------:R-:W-:-:S03]  /*20a60*/  PLOP3.LUT P1, PT, PT, PT, UP0, 0x80, 0x0 ;  /* 0x000000000000781c */ /* 0x000fc60003f2f008 */
[----:B------:R-:W-:-:S09]  /*20a70*/  UPRMT UR8, URZ, 0x654, UR8 ;  /* 0x000006543f087896 */ /* 0x000fd20008000008 */
[----:B------:R-:W-:Y:S01]  /*20a80*/  SYNCS.ARRIVE.TRANS64.RED.A1T0 RZ, [UR8], RZ ;  /* 0x000000ffffff79a7 */ /* 0x000fe20008100408 */
[----:B------:R-:W-:Y:S05]  /*20a90*/  @P1 BRA `(.L_x_24) ;  /* 0x0000000000041947 */ /* 0x000fea0003800000 */
[----:B------:R-:W-:Y:S01]  /*20aa0*/  BPT.TRAP 0x1 ;  /* 0x000000040000795c */ /* 0x000fe20000300000 */
.L_x_24:
[----:B------:R-:W-:Y:S01]  /*20ab0*/  UIADD3 UR6, UR6, 0x1, URZ ;  /* 0x0000000106067890 */ /* 0x000fe2000fffe03f */
[C---:B-----5:R-:W-:Y:S01]  /*20ac0*/  ISETP.GT.AND P1, PT, R0.reuse, 0x1, PT ;  /* 0x000000010000780c */ /* 0x060fe20003f24270 */
[----:B------:R-:W-:Y:S01]  /*20ad0*/  UIADD3 UR7, UR7, 0x1, URZ ;  /* 0x0000000107077890 */ /* 0x000fe2000fffe03f */
[----:B------:R-:W-:Y:S01]  /*20ae0*/  IADD3 R0, R0, -0x1, RZ ;  /* 0xffffffff00007810 */ /* 0x000fe20007ffe0ff */
[----:B------:R-:W-:Y:S02]  /*20af0*/  UISETP.NE.AND UP0, UPT, UR6, 0x6, UPT ;  /* 0x000000060600788c */ /* 0x000fe4000bf05270 */
[----:B------:R-:W-:Y:S02]  /*20b00*/  UISETP.NE.AND UP1, UPT, UR7, 0x6, UPT ;  /* 0x000000060700788c */ /* 0x000fe4000bf25270 */
[----:B------:R-:W-:Y:S02]  /*20b10*/  USEL UR8, URZ, 0x1, UP0 ;  /* 0x000000013f087887 */ /* 0x000fe40008000000 */
[----:B------:R-:W-:-:S02]  /*20b20*/  USEL UR6, UR6, URZ, UP0 ;  /* 0x0000003f06067287 */ /* 0x000fc40008000000 */
[----:B------:R-:W-:Y:S02]  /*20b30*/  USEL UR7, UR7, URZ, UP1 ;  /* 0x0000003f07077287 */ /* 0x000fe40008800000 */
[----:B------:R-:W-:Y:S01]  /*20b40*/  ULOP3.LUT UR9, UR9, UR8, URZ, 0x3c, !UPT ;  /* 0x0000000809097292 */ /* 0x000fe2000f8e3c3f */
[----:B------:R-:W-:Y:S11]  /*20b50*/  @P1 BRA `(.L_x_25) ;  /* 0xfffffefc00801947 */ /* 0x000ff6000383ffff */
.L_x_18:
[----:B-----5:R-:W0:Y:S02]  /*20b60*/  LDC R0, c[0x0][0x28c] ;  /* 0x0000a300ff007b82 */ /* 0x020e240000000800 */
[----:B0-----:R-:W-:-:S13]  /*20b70*/  ISETP.GE.AND P1, PT, R0, 0x1, PT ;  /* 0x000000010000780c */ /* 0x001fda0003f26270 */
[----:B------:R-:W-:Y:S05]  /*20b80*/  @!P1 BRA `(.L_x_26) ;  /* 0x00000000004c9947 */ /* 0x000fea0003800000 */
[----:B------:R-:W-:Y:S05]  /*20b90*/  @!P0 BRA `(.L_x_27) ;  /* 0x0000000000048947 */ /* 0x000fea0003800000 */
[----:B------:R-:W-:Y:S01]  /*20ba0*/  BPT.TRAP 0x1 ;  /* 0x000000040000795c */ /* 0x000fe20000300000 */
.L_x_27:
[----:B------:R-:W0:Y:S01]  /*20bb0*/  S2UR UR7, SR_CgaCtaId ;  /* 0x00000000000779c3 */ /* 0x000e220000008800 */
[----:B------:R-:W-:-:S04]  /*20bc0*/  UISETP.LT.AND UP0, UPT, UR43, 0x1, UPT ;  /* 0x000000012b00788c */ /* 0x000fc8000bf01270 */
[----:B------:R-:W-:Y:S02]  /*20bd0*/  USEL UR6, UR43, 0x1, UP0 ;  /* 0x000000012b067887 */ /* 0x000fe40008000000 */
[----:B------:R-:W-:Y:S02]  /*20be0*/  UISETP.GT.U32.AND UP0, UPT, UR37, 0x1, UPT ;  /* 0x000000012500788c */ /* 0x000fe4000bf04070 */
[----:B------:R-:W-:-:S04]  /*20bf0*/  UIADD3 UR6, UR39, UR43, -UR6 ;  /* 0x0000002b27067290 */ /* 0x000fc8000fffe806 */
[----:B------:R-:W-:Y:S01]  /*20c00*/  UIMAD.WIDE.U32 UR4, UR6, -0x55555555, URZ ;  /* 0xaaaaaaab060478a5 */ /* 0x000fe2000f8e003f */
[----:B------:R-:W-:-:S03]  /*20c10*/  PLOP3.LUT P0, PT, PT, PT, UP0, 0x80, 0x0 ;  /* 0x000000000000781c */ /* 0x000fc60003f0f008 */
[----:B------:R-:W-:-:S03]  /*20c20*/  USHF.R.U32.HI UR4, URZ, 0x2, UR5 ;  /* 0x000000023f047899 */ /* 0x000fc60008011605 */
[----:B------:R-:W-:Y:S01]  /*20c30*/  UMOV UR5, 0x400 ;  /* 0x0000040000057882 */ /* 0x000fe20000000000 */
[----:B------:R-:W-:Y:S02]  /*20c40*/  UIMAD UR6, UR4, -0x6, UR6 ;  /* 0xfffffffa040678a4 */ /* 0x000fe4000f8e0206 */
[----:B0-----:R-:W-:-:S04]  /*20c50*/  ULEA UR5, UR7, UR5, 0x18 ;  /* 0x0000000507057291 */ /* 0x001fc8000f8ec03f */
[----:B------:R-:W-:-:S04]  /*20c60*/  ULEA UR6, UR6, UR5, 0x3 ;  /* 0x0000000506067291 */ /* 0x000fc8000f8e183f */
[----:B------:R-:W-:-:S04]  /*20c70*/  UIADD3 UR6, UR6, 0x30, URZ ;  /* 0x0000003006067890 */ /* 0x000fc8000fffe03f */
[----:B------:R-:W-:-:S09]  /*20c80*/  UPRMT UR6, URZ, 0x654, UR6 ;  /* 0x000006543f067896 */ /* 0x000fd20008000006 */
[----:B------:R-:W-:Y:S01]  /*20c90*/  SYNCS.ARRIVE.TRANS64.RED.A1T0 RZ, [UR6], RZ ;  /* 0x000000ffffff79a7 */ /* 0x000fe20008100406 */
[----:B------:R-:W-:Y:S05]  /*20ca0*/  @P0 BRA `(.L_x_26) ;  /* 0x0000000000040947 */ /* 0x000fea0003800000 */
[----:B------:R-:W-:Y:S01]  /*20cb0*/  BPT.TRAP 0x1 ;  /* 0x000000040000795c */ /* 0x000fe20000300000 */
.L_x_26:
[----:B------:R-:W0:Y:S01]  /*20cc0*/  S2R R8, SR_TID.X ;  /* 0x0000000000087919 */ /* 0x000e220000002100 */
[----:B------:R-:W-:Y:S01]  /*20cd0*/  IMAD.MOV.U32 R19, RZ, RZ, 0x6540 ;  /* 0x00006540ff137424 */ /* 0x000fe200078e00ff */
[----:B------:R-:W-:Y:S01]  /*20ce0*/  USHF.R.S32.HI UR10, URZ, 0x1f, UR42 ;  /* 0x0000001f3f0a7899 */ /* 0x000fe2000801142a */
[----:B------:R-:W-:Y:S01]  /*20cf0*/  LOP3.LUT R4, R160, 0x1, RZ, 0xc0, !PT ;  /* 0x00000001a0047812 */ /* 0x000fe200078ec0ff */
[----:B------:R-:W-:Y:S01]  /*20d00*/  ULDC.64 UR8, c[0x0][0x5d0] ;  /* 0x0001740000087ab9 */ /* 0x000fe20000000a00 */
[----:B------:R-:W-:Y:S01]  /*20d10*/  UIMAD.WIDE UR6, UR40, 0x100, URZ ;  /* 0x00000100280678a5 */ /* 0x000fe2000f8e023f */
[----:B------:R-:W-:Y:S01]  /*20d20*/  MOV R6, UR8 ;  /* 0x0000000800067c02 */ /* 0x000fe20008000f00 */
[----:B------:R-:W-:Y:S01]  /*20d30*/  UIMAD UR4, UR10, UR8, URZ ;  /* 0x000000080a0472a4 */ /* 0x000fe2000f8e023f */
[----:B------:R-:W-:Y:S01]  /*20d40*/  IMAD.SHL.U32 R3, R4, 0x40, RZ ;  /* 0x0000004004037824 */ /* 0x000fe200078e00ff */
[----:B------:R-:W-:Y:S02]  /*20d50*/  USHF.L.U32 UR40, UR40, 0x8, URZ ;  /* 0x0000000828287899 */ /* 0x000fe4000800063f */
[----:B------:R-:W-:Y:S01]  /*20d60*/  UIMAD UR4, UR42, UR9, UR4 ;  /* 0x000000092a0472a4 */ /* 0x000fe2000f8e0204 */
[----:B------:R-:W-:Y:S01]  /*20d70*/  ULDC UR8, c[0x0][0x284] ;  /* 0x0000a10000087ab9 */ /* 0x000fe20000000800 */
[----:B------:R-:W-:Y:S01]  /*20d80*/  UIADD3 UR39, UR43, UR39, URZ ;  /* 0x000000272b277290 */ /* 0x000fe2000fffe03f */
[----:B------:R-:W-:Y:S01]  /*20d90*/  MOV R17, UR8 ;  /* 0x0000000800117c02 */ /* 0x000fe20008000f00 */
[----:B------:R-:W-:-:S02]  /*20da0*/  UISETP.GE.U32.AND UP2, UPT, UR43, 0x6, UPT ;  /* 0x000000062b00788c */ /* 0x000fc4000bf46070 */
[----:B------:R-:W-:-:S04]  /*20db0*/  UISETP.GT.U32.AND UP1, UPT, UR39, 0x5, UPT ;  /* 0x000000052700788c */ /* 0x000fc8000bf24070 */
[----:B------:R-:W-:Y:S01]  /*20dc0*/  UISETP.LT.U32.AND UP1, UPT, UR43, 0x6, UP1 ;  /* 0x000000062b00788c */ /* 0x000fe20008f21070 */
[----:B0-----:R-:W-:Y:S02]  /*20dd0*/  SHF.L.U32 R18, R8, 0x1, RZ ;  /* 0x0000000108127819 */ /* 0x001fe400000006ff */
[----:B------:R-:W-:Y:S02]  /*20de0*/  SHF.R.U32.HI R0, RZ, 0x2, R8 ;  /* 0x00000002ff007819 */ /* 0x000fe40000011608 */
[----:B------:R-:W-:Y:S02]  /*20df0*/  LOP3.LUT R18, R18, 0x6, RZ, 0xc0, !PT ;  /* 0x0000000612127812 */ /* 0x000fe400078ec0ff */
[----:B------:R-:W-:Y:S02]  /*20e00*/  LOP3.LUT R5, R8, 0x60, RZ, 0xc0, !PT ;  /* 0x0000006008057812 */ /* 0x000fe400078ec0ff */
[----:B------:R-:W-:Y:S01]  /*20e10*/  PRMT R18, R18, R19, UR41 ;  /* 0x0000002912127e16 */ /* 0x000fe20008000013 */
[----:B------:R-:W-:Y:S01]  /*20e20*/  USHF.L.U32 UR41, UR41, 0x8, URZ ;  /* 0x0000000829297899 */ /* 0x000fe2000800063f */
[----:B------:R-:W-:-:S02]  /*20e30*/  LOP3.LUT R0, R0, 0x7, RZ, 0xc0, !PT ;  /* 0x0000000700007812 */ /* 0x000fc400078ec0ff */
[----:B------:R-:W-:Y:S02]  /*20e40*/  SHF.R.S32.HI R19, RZ, 0x1f, R18 ;  /* 0x0000001fff137819 */ /* 0x000fe40000011412 */
[----:B------:R-:W-:Y:S02]  /*20e50*/  SHF.R.U32.HI R5, RZ, 0x1, R5 ;  /* 0x00000001ff057819 */ /* 0x000fe40000011605 */
[----:B------:R-:W-:Y:S01]  /*20e60*/  LOP3.LUT R3, R3, 0x40, R0, 0xe2, !PT ;  /* 0x0000004003037812 */ /* 0x000fe200078ee200 */
[----:B------:R-:W-:Y:S01]  /*20e70*/  IMAD.WIDE.U32 R6, R6, UR42, R18 ;  /* 0x0000002a06067c25 */ /* 0x000fe2000f8e0012 */
[----:B------:R-:W-:Y:S02]  /*20e80*/  IADD3 R0, RZ, -R5, -R0 ;  /* 0x80000005ff007210 */ /* 0x000fe40007ffe800 */
[----:B------:R-:W-:Y:S01]  /*20e90*/  LOP3.LUT R3, R3, UR6, R5, 0xfe, !PT ;  /* 0x0000000603037c12 */ /* 0x000fe2000f8efe05 */
[----:B------:R-:W-:Y:S01]  /*20ea0*/  VIADD R7, R7, UR4 ;  /* 0x0000000407077c36 */ /* 0x000fe20008000000 */
[----:B------:R-:W-:Y:S01]  /*20eb0*/  ULDC UR4, c[0x0][0x288] ;  /* 0x0000a20000047ab9 */ /* 0x000fe20000000800 */
[----:B------:R-:W-:Y:S01]  /*20ec0*/  IMAD R0, R4, -0x40, R0 ;  /* 0xffffffc004007824 */ /* 0x000fe200078e0200 */
[----:B------:R-:W-:Y:S01]  /*20ed0*/  UISETP.GE.AND UP0, UPT, UR41, UR4, UPT ;  /* 0x000000042900728c */ /* 0x000fe2000bf06270 */
[----:B------:R-:W-:-:S03]  /*20ee0*/  IMAD.MOV.U32 R4, RZ, RZ, -0x2 ;  /* 0xfffffffeff047424 */ /* 0x000fc600078e00ff */
[----:B------:R-:W-:Y:S02]  /*20ef0*/  UISETP.GE.OR UP0, UPT, UR40, UR8, UP0 ;  /* 0x000000082800728c */ /* 0x000fe40008706670 */
[----:B------:R-:W-:Y:S01]  /*20f00*/  IADD3 R17, R17, -UR40, R0 ;  /* 0x8000002811117c10 */ /* 0x000fe2000fffe000 */
[----:B------:R-:W-:Y:S01]  /*20f10*/  USEL UR8, URZ, 0x1, !UP1 ;  /* 0x000000013f087887 */ /* 0x000fe2000c800000 */
[----:B------:R-:W-:Y:S01]  /*20f20*/  LOP3.LUT R0, R8, 0x3, RZ, 0xc0, !PT ;  /* 0x0000000308007812 */ /* 0x000fe200078ec0ff */
[----:B------:R-:W-:Y:S01]  /*20f30*/  UMOV UR40, 0xffffffff ;  /* 0xffffffff00287882 */ /* 0x000fe20000000000 */
[----:B------:R-:W-:Y:S01]  /*20f40*/  PLOP3.LUT P0, PT, PT, PT, UP0, 0x80, 0x0 ;  /* 0x000000000000781c */ /* 0x000fe20003f0f008 */
[----:B------:R-:W-:Y:S02]  /*20f50*/  ULOP3.LUT UR36, UR36, UR8, URZ, 0x3c, !UPT ;  /* 0x0000000824247292 */ /* 0x000fe4000f8e3c3f */
[----:B------:R-:W-:Y:S01]  /*20f60*/  IMAD R0, R0, R4, UR4 ;  /* 0x0000000400007e24 */ /* 0x000fe2000f8e0204 */
[----:B------:R-:W-:-:S04]  /*20f70*/  UIMAD.WIDE.U32 UR4, UR39, -0x55555555, URZ ;  /* 0xaaaaaaab270478a5 */ /* 0x000fc8000f8e003f */
[----:B------:R-:W-:Y:S01]  /*20f80*/  USHF.R.U32.HI UR4, URZ, 0x2, UR5 ;  /* 0x000000023f047899 */ /* 0x000fe20008011605 */
[----:B------:R-:W-:-:S03]  /*20f90*/  IADD3 R0, R0, -UR41, RZ ;  /* 0x8000002900007c10 */ /* 0x000fc6000fffe0ff */
[----:B------:R-:W-:Y:S02]  /*20fa0*/  UIMAD UR39, UR4, -0x6, UR39 ;  /* 0xfffffffa042778a4 */ /* 0x000fe4000f8e0227 */
[----:B------:R-:W-:Y:S01]  /*20fb0*/  @UP2 ULOP3.LUT UR36, UR36, 0x1, UR4, 0x78, !UPT ;  /* 0x0000000124242892 */ /* 0x000fe2000f8e7804 */
[----:B------:R-:W-:Y:S11]  /*20fc0*/  @P0 BRA `(.L_x_28) ;  /* 0x000000d4007c0947 */ /* 0x000ff60003800000 */
[----:B------:R-:W-:Y:S01]  /*20fd0*/  FSETP.NEU.AND P0, PT, R16, RZ, PT ;  /* 0x000000ff1000720b */ /* 0x000fe20003f0d000 */
[----:B------:R-:W-:Y:S01]  /*20fe0*/  ULDC.64 UR8, c[0x0][0x5c8] ;  /* 0x0001720000087ab9 */ /* 0x000fe20000000a00 */
[----:B------:R-:W-:Y:S01]  /*20ff0*/  ISETP.GT.AND P3, PT, R17, RZ, PT ;  /* 0x000000ff1100720c */ /* 0x000fe20003f64270 */
[----:B------:R-:W-:Y:S01]  /*21000*/  UIMAD UR4, UR7, UR8, URZ ;  /* 0x00000008070472a4 */ /* 0x000fe2000f8e023f */
[----:B------:R-:W-:Y:S01]  /*21010*/  IMAD.U32 R10, RZ, RZ, UR9 ;  /* 0x00000009ff0a7e24 */ /* 0x000fe2000f8e00ff */
[----:B------:R-:W-:Y:S01]  /*21020*/  BSSY B0, `(.L_x_28) ;  /* 0x0000d59000007945 */ /* 0x000fe20003800000 */
[----:B------:R-:W-:Y:S01]  /*21030*/  IMAD.WIDE.U32 R6, R3, UR8, R6 ;  /* 0x0000000803067c25 */ /* 0x000fe2000f8e0006 */
[----:B------:R-:W-:-:S03]  /*21040*/  ISETP.GT.AND P1, PT, R0, RZ, P3 ;  /* 0x000000ff0000720c */ /* 0x000fc60001f24270 */
[----:B------:R-:W-:-:S05]  /*21050*/  IMAD R10, R3, R10, UR4 ;  /* 0x00000004030a7e24 */ /* 0x000fca000f8e020a */
[----:B------:R-:W-:Y:S01]  /*21060*/  IADD3 R10, R7, R10, RZ ;  /* 0x0000000a070a7210 */ /* 0x000fe20007ffe0ff */
[----:B------:R-:W-:Y:S06]  /*21070*/  @!P0 BRA `(.L_x_29) ;  /* 0x0000009400188947 */ /* 0x000fec0003800000 */
[----:B------:R-:W0:Y:S01]  /*21080*/  LDC.64 R22, c[0x0][0x5b8] ;  /* 0x00016e00ff167b82 */ /* 0x000e220000000a00 */
[----:B------:R-:W2:Y:S01]  /*21090*/  LDL.LU R11, [R1] ;  /* 0x00000000010b7983 */ /* 0x000ea20000300800 */
[----:B------:R-:W-:-:S06]  /*210a0*/  ULDC.64 UR4, c[0x0][0x5c0] ;  /* 0x0001700000047ab9 */ /* 0x000fcc0000000a00 */
[----:B------:R-:W1:Y:S08]  /*210b0*/  LDC.64 R14, c[0x0][0x5b0] ;  /* 0x00016c00ff0e7b82 */ /* 0x000e700000000a00 */
[----:B------:R-:W3:Y:S01]  /*210c0*/  LDC.64 R12, c[0x0][0x5a8] ;  /* 0x00016a00ff0c7b82 */ /* 0x000ee20000000a00 */
[C---:B0-----:R-:W-:Y:S02]  /*210d0*/  IMAD R157, R22.reuse, UR10, RZ ;  /* 0x0000000a169d7c24 */ /* 0x041fe4000f8e02ff */
[----:B------:R-:W-:-:S04]  /*210e0*/  IMAD.WIDE.U32 R152, R22, UR42, R18 ;  /* 0x0000002a16987c25 */ /* 0x000fc8000f8e0012 */
[----:B------:R-:W-:Y:S01]  /*210f0*/  IMAD R157, R23, UR42, R157 ;  /* 0x0000002a179d7c24 */ /* 0x000fe2000f8e029d */
[----:B------:R-:W-:Y:S01]  /*21100*/  MOV R20, R152 ;  /* 0x0000009800147202 */ /* 0x000fe20000000f00 */
[----:B-1----:R-:W-:Y:S02]  /*21110*/  IMAD R156, R14, UR7, RZ ;  /* 0x000000070e9c7c24 */ /* 0x002fe4000f8e02ff */
[----:B------:R-:W-:Y:S02]  /*21120*/  IMAD.IADD R21, R153, 0x1, R157 ;  /* 0x0000000199157824 */ /* 0x000fe400078e029d */
[C---:B------:R-:W-:Y:S02]  /*21130*/  IMAD R156, R3.reuse, R15, R156 ;  /* 0x0000000f039c7224 */ /* 0x040fe400078e029c */
[----:B------:R-:W-:-:S04]  /*21140*/  IMAD.WIDE.U32 R4, R3, R14, R20 ;  /* 0x0000000e03047225 */ /* 0x000fc800078e0014 */
[----:B------:R-:W-:Y:S01]  /*21150*/  IMAD.IADD R5, R5, 0x1, R156 ;  /* 0x0000000105057824 */ /* 0x000fe200078e029c */
[----:B---3--:R-:W-:-:S04]  /*21160*/  LEA R8, P0, R4, R12, 0x2 ;  /* 0x0000000c04087211 */ /* 0x008fc800078010ff */
[----:B------:R-:W-:-:S05]  /*21170*/  LEA.HI.X R9, R4, R13, R5, 0x2, P0 ;  /* 0x0000000d04097211 */ /* 0x000fca00000f1405 */
[----:B------:R-:W3:Y:S01]  /*21180*/  @P1 LDG.E.LTC128B R23, desc[UR44][R8.64] ;  /* 0x0000002c08171981 */ /* 0x000ee2000c1e1920 */
[C---:B------:R-:W-:Y:S01]  /*21190*/  LEA R4, P0, R6.reuse, UR4, 0x2 ;  /* 0x0000000406047c11 */ /* 0x040fe2000f8010ff */
[----:B------:R-:W-:Y:S03]  /*211a0*/  BSSY B1, `(.L_x_30) ;  /* 0x000000e000017945 */ /* 0x000fe60003800000 */
[----:B------:R-:W-:Y:S01]  /*211b0*/  LEA.HI.X R5, R6, UR5, R10, 0x2, P0 ;  /* 0x0000000506057c11 */ /* 0x000fe200080f140a */
[----:B---3--:R-:W-:-:S04]  /*211c0*/  FMUL R6, R23, R16 ;  /* 0x0000001017067220 */ /* 0x008fc80000400000 */
[----:B--2---:R-:W-:-:S05]  /*211d0*/  FFMA R6, R11, R2, R6 ;  /* 0x000000020b067223 */ /* 0x004fca0000000006 */
[----:B------:R0:W-:Y:S02]  /*211e0*/  @P1 STG.E desc[UR44][R4.64], R6 ;  /* 0x0000000604001986 */ /* 0x0001e4000c10192c */
[----:B0-----:R-:W-:-:S05]  /*211f0*/  IMAD.WIDE.U32 R6, R3, R14, R18 ;  /* 0x0000000e03067225 */ /* 0x001fca00078e0012 */
[----:B------:R-:W-:-:S03]  /*21200*/  IADD3 R7, R156, R7, RZ ;  /* 0x000000079c077210 */ /* 0x000fc60007ffe0ff */
[----:B------:R-:W-:-:S04]  /*21210*/  IMAD.WIDE.U32 R6, R22, UR42, R6 ;  /* 0x0000002a16067c25 */ /* 0x000fc8000f8e0006 */
[----:B------:R-:W-:Y:S01]  /*21220*/  IMAD.IADD R7, R157, 0x1, R7 ;  /* 0x000000019d077824 */ /* 0x000fe200078e0207 */
[----:B------:R-:W-:-:S04]  /*21230*/  LEA R10, P0, R6, R12, 0x2 ;  /* 0x0000000c060a7211 */ /* 0x000fc800078010ff */
[----:B------:R-:W-:Y:S02]  /*21240*/  LEA.HI.X R11, R6, R13, R7, 0x2, P0 ;  /* 0x0000000d060b7211 */ /* 0x000fe400000f1407 */
[----:B------:R-:W-:-:S13]  /*21250*/  ISETP.GT.AND P0, PT, R0, 0x1, P3 ;  /* 0x000000010000780c */ /* 0x000fda0001f04270 */
[----:B------:R-:W-:Y:S05]  /*21260*/  @!P0 BRA `(.L_x_31) ;  /* 0x0000000000048947 */ /* 0x000fea0003800000 */
[----:B------:R0:W5:Y:S02]  /*21270*/  LDG.E.LTC128B R23, desc[UR44][R10.64+0x4] ;  /* 0x0000042c0a177981 */ /* 0x000164000c1e1920 */
.L_x_31:
[----:B------:R-:W-:Y:S05]  /*21280*/  BSYNC B1 ;  /* 0x0000000000017941 */ /* 0x000fea0003800000 */
.L_x_30:
[----:B------:R-:W2:Y:S01]  /*21290*/  LDL.LU R7, [R1+0x4] ;  /* 0x0000040001077983 */ /* 0x000ea20000300800 */
[----:B-----5:R-:W-:Y:S01]  /*212a0*/  FMUL R6, R23, R16 ;  /* 0x0000001017067220 */ /* 0x020fe20000400000 */
[C---:B------:R-:W-:Y:S02]  /*212b0*/  SHF.L.U64.HI R155, R14.reuse, 0x3, R15 ;  /* 0x000000030e9b7819 */ /* 0x040fe4000001020f */
[----:B------:R-:W-:Y:S01]  /*212c0*/  SHF.L.U32 R154, R14, 0x3, RZ ;  /* 0x000000030e9a7819 */ /* 0x000fe200000006ff */
[----:B------:R-:W3:Y:S01]  /*212d0*/  LDL.LU R159, [R1+0x8] ;  /* 0x00000800019f7983 */ /* 0x000ee20000300800 */
[----:B------:R-:W-:Y:S01]  /*212e0*/  ISETP.GT.AND P1, PT, R17, 0x8, PT ;  /* 0x000000081100780c */ /* 0x000fe20003f24270 */
[----:B--2---:R-:W-:-:S05]  /*212f0*/  FFMA R6, R7, R2, R6 ;  /* 0x0000000207067223 */ /* 0x004fca0000000006 */
[----:B------:R1:W-:Y:S01]  /*21300*/  @P0 STG.E desc[UR44][R4.64+0x4], R6 ;  /* 0x0000040604000986 */ /* 0x0003e2000c10192c */
[----:B------:R-:W-:Y:S01]  /*21310*/  ISETP.GT.AND P0, PT, R0, RZ, P1 ;  /* 0x000000ff0000720c */ /* 0x000fe20000f04270 */
[----:B-1----:R-:W-:-:S04]  /*21320*/  IMAD.WIDE.U32 R6, R3, R14, R154 ;  /* 0x0000000e03067225 */ /* 0x002fc800078e009a */
[----:B------:R-:W-:Y:S01]  /*21330*/  IMAD.IADD R156, R156, 0x1, R7 ;  /* 0x000000019c9c7824 */ /* 0x000fe200078e0207 */
[----:B------:R-:W-:-:S04]  /*21340*/  IADD3 R7, P2, R152, R6, RZ ;  /* 0x0000000698077210 */ /* 0x000fc80007f5e0ff */
[----:B------:R-:W-:Y:S02]  /*21350*/  IADD3.X R9, R156, R21, RZ, P2, !PT ;  /* 0x000000159c097210 */ /* 0x000fe400017fe4ff */
[----:B------:R-:W-:-:S04]  /*21360*/  LEA R8, P2, R7, R12, 0x2 ;  /* 0x0000000c07087211 */ /* 0x000fc800078410ff */
[----:B------:R-:W-:-:S05]  /*21370*/  LEA.HI.X R9, R7, R13, R9, 0x2, P2 ;  /* 0x0000000d07097211 */ /* 0x000fca00010f1409 */
[----:B------:R1:W2:Y:S01]  /*21380*/  @P0 LDG.E.LTC128B R23, desc[UR44][R8.64] ;  /* 0x0000002c08170981 */ /* 0x0002a2000c1e1920 */
[----:B------:R-:W-:Y:S01]  /*21390*/  IADD3 R6, P2, R18, R6, RZ ;  /* 0x0000000612067210 */ /* 0x000fe20007f5e0ff */
[----:B------:R-:W-:Y:S01]  /*213a0*/  IMAD.U32 R158, RZ, RZ, UR8 ;  /* 0x00000008ff9e7e24 */ /* 0x000fe2000f8e00ff */
[----:B------:R-:W-:Y:S01]  /*213b0*/  ISETP.GT.AND P4, PT, R0, 0x1, P1 ;  /* 0x000000010000780c */ /* 0x000fe20000f84270 */
[----:B------:R-:W-:Y:S02]  /*213c0*/  BSSY B1, `(.L_x_32) ;  /* 0x0000011000017945 */ /* 0x000fe40003800000 */
[----:B------:R-:W-:Y:S01]  /*213d0*/  IMAD.X R7, R19, 0x1, R156, P2 ;  /* 0x0000000113077824 */ /* 0x000fe200010e069c */
[----:B------:R-:W-:Y:S02]  /*213e0*/  MOV R156, UR9 ;  /* 0x00000009009c7c02 */ /* 0x000fe40008000f00 */
[----:B------:R-:W-:Y:S01]  /*213f0*/  SHF.L.U32 R158, R158, 0x5, RZ ;  /* 0x000000059e9e7819 */ /* 0x000fe200000006ff */
[----:B------:R-:W-:-:S05]  /*21400*/  IMAD.WIDE.U32 R6, R22, UR42, R6 ;  /* 0x0000002a16067c25 */ /* 0x000fca000f8e0006 */
[----:B------:R-:W-:Y:S02]  /*21410*/  IADD3 R7, R157, R7, RZ ;  /* 0x000000079d077210 */ /* 0x000fe40007ffe0ff */
[----:B-1----:R-:W-:-:S04]  /*21420*/  LEA R8, P2, R6, R12, 0x2 ;  /* 0x0000000c06087211 */ /* 0x002fc800078410ff */
[----:B------:R-:W-:Y:S01]  /*21430*/  LEA.HI.X R9, R6, R13, R7, 0x2, P2 ;  /* 0x0000000d06097211 */ /* 0x000fe200010f1407 */
[----:B------:R-:W-:-:S05]  /*21440*/  IMAD.U32 R6, RZ, RZ, UR8 ;  /* 0x00000008ff067e24 */ /* 0x000fca000f8e00ff */
[----:B------:R-:W-:Y:S01]  /*21450*/  SHF.L.U64.HI R156, R6, 0x5, R156 ;  /* 0x00000005069c7819 */ /* 0x000fe2000001029c */
[----:B--2---:R-:W-:-:S04]  /*21460*/  FMUL R6, R23, R16 ;  /* 0x0000001017067220 */ /* 0x004fc80000400000 */
[----:B---3--:R-:W-:Y:S01]  /*21470*/  FFMA R159, R159, R2, R6 ;  /* 0x000000029f9f7223 */ /* 0x008fe20000000006 */
[----:B------:R-:W-:-:S05]  /*21480*/  IADD3 R6, P2, R158, R4, RZ ;  /* 0x000000049e067210 */ /* 0x000fca0007f5e0ff */
[----:B------:R-:W-:-:S05]  /*21490*/  IMAD.X R7, R156, 0x1, R5, P2 ;  /* 0x000000019c077824 */ /* 0x000fca00010e0605 */
[----:B------:R1:W-:Y:S01]  /*214a0*/  @P0 STG.E desc[UR44][R6.64], R159 ;  /* 0x0000009f06000986 */ /* 0x0003e2000c10192c */
[----:B------:R-:W-:Y:S05]  /*214b0*/  @!P4 BRA `(.L_x_33) ;  /* 0x000000000004c947 */ /* 0x000fea0003800000 */
[----:B------:R2:W5:Y:S02]  /*214c0*/  LDG.E.LTC128B R23, desc[UR44][R8.64+0x4] ;  /* 0x0000042c08177981 */ /* 0x000564000c1e1920 */
.L_x_33:
[----:B------:R-:W-:Y:S05]  /*214d0*/  BSYNC B1 ;  /* 0x0000000000017941 */ /* 0x000fea0003800000 */
.L_x_32:
[----:B------:R-:W3:Y:S01]  /*214e0*/  LDL.LU R161, [R1+0xc] ;  /* 0x00000c0001a17983 */ /* 0x000ee20000300800 */
[----:B-1---5:R-:W-:Y:S01]  /*214f0*/  FMUL R159, R23, R16 ;  /* 0x00000010179f7220 */ /* 0x022fe20000400000 */
[----:B------:R-:W-:Y:S01]  /*21500*/  ISETP.GT.AND P0, PT, R0, 0x8, P3 ;  /* 0x000000080000780c */ /* 0x000fe20001f04270 */
[----:B------:R-:W-:Y:S02]  /*21510*/  BSSY B1, `(.L_x_34) ;  /* 0x0000005000017945 */ /* 0x000fe40003800000 */
[----:B---3--:R-:W-:-:S05]  /*21520*/  FFMA R159, R161, R2, R159 ;  /* 0x00000002a19f7223 */ /* 0x008fca000000009f */
[----:B------:R1:W-:Y:S05]  /*21530*/  @P4 STG.E desc[UR44][R6.64+0x4], R159 ;  /* 0x0000049f06004986 */ /* 0x0003ea000c10192c */
[----:B------:R-:W-:Y:S05]  /*21540*/  @!P0 BRA `(.L_x_35) ;  /* 0x0000000000048947 */ /* 0x000fea0003800000 */
[----:B------:R3:W5:Y:S02]  /*21550*/  LDG.E.LTC128B R23, desc[UR44][R10.64+0x20] ;  /* 0x0000202c0a177981 */ /* 0x000764000c1e1920 */
.L_x_35:
[----:B------:R-:W-:Y:S05]  /*21560*/  BSYNC B1 ;  /* 0x0000000000017941 */ /* 0x000fea0003800000 */
.L_x_34:
[----:B------:R-:W4:Y:S01]  /*21570*/  LDL.LU R161, [R1+0x10] ;  /* 0x0000100001a17983 */ /* 0x000f220000300800 */
[----:B-1---5:R-:W-:Y:S01]  /*21580*/  FMUL R159, R23, R16 ;  /* 0x00000010179f7220 */ /* 0x022fe20000400000 */
[----:B------:R-:W-:Y:S01]  /*21590*/  ISETP.GT.AND P2, PT, R0, 0x9, P3 ;  /* 0x000000090000780c */ /* 0x000fe20001f44270 */
[----:B------:R-:W-:Y:S02]  /*215a0*/  BSSY B1, `(.L_x_36) ;  /* 0x0000005000017945 */ /* 0x000fe40003800000 */
[----:B----4-:R-:W-:-:S05]  /*215b0*/  FFMA R159, R161, R2, R159 ;  /* 0x00000002a19f7223 */ /* 0x010fca000000009f */
[----:B------:R1:W-:Y:S05]  /*215c0*/  @P0 STG.E desc[UR44][R4.64+0x20], R159 ;  /* 0x0000209f04000986 */ /* 0x0003ea000c10192c */
[----:B------:R-:W-:Y:S05]  /*215d0*/  @!P2 BRA `(.L_x_37) ;  /* 0x000000000004a947 */ /* 0x000fea0003800000 */
[----:B------:R4:W5:Y:S02]  /*215e0*/  LDG.E.LTC128B R23, desc[UR44][R10.64+0x24] ;  /* 0x0000242c0a177981 */ /* 0x000964000c1e1920 */
.L_x_37:
[----:B------:R-:W-:Y:S05]  /*215f0*/  BSYNC B1 ;  /* 0x0000000000017941 */ /* 0x000fea0003800000 */
.L_x_36:
[----:B------:R-:W2:Y:S01]  /*21600*/  LDL.LU R161, [R1+0x14] ;  /* 0x0000140001a17983 */ /* 0x000ea20000300800 */
[----:B-1---5:R-:W-:Y:S01]  /*21610*/  FMUL R159, R23, R16 ;  /* 0x00000010179f7220 */ /* 0x022fe20000400000 */
[----:B------:R-:W-:Y:S01]  /*21620*/  ISETP.GT.AND P0, PT, R0, 0x8, P1 ;  /* 0x000000080000780c */ /* 0x000fe20000f04270 */
[----:B------:R-:W-:Y:S02]  /*21630*/  BSSY B1, `(.L_x_38) ;  /* 0x0000005000017945 */ /* 0x000fe40003800000 */
[----:B--2---:R-:W-:-:S05]  /*21640*/  FFMA R159, R161, R2, R159 ;  /* 0x00000002a19f7223 */ /* 0x004fca000000009f */
[----:B------:R1:W-:Y:S05]  /*21650*/  @P2 STG.E desc[UR44][R4.64+0x24], R159 ;  /* 0x0000249f04002986 */ /* 0x0003ea000c10192c */
[----:B------:R-:W-:Y:S05]  /*21660*/  @!P0 BRA `(.L_x_39) ;  /* 0x0000000000048947 */ /* 0x000fea0003800000 */
[----:B------:R2:W5:Y:S02]  /*21670*/  LDG.E.LTC128B R23, desc[UR44][R8.64+0x20] ;  /* 0x0000202c08177981 */ /* 0x000564000c1e1920 */
.L_x_39:
[----:B------:R-:W-:Y:S05]  /*21680*/  BSYNC B1 ;  /* 0x0000000000017941 */ /* 0x000fea0003800000 */
.L_x_38:
        /* <DEDUP_REMOVED lines=8> */
.L_x_41:
[----:B------:R-:W-:Y:S05]  /*21710*/  BSYNC B1 ;  /* 0x0000000000017941 */ /* 0x000fea0003800000 */
.L_x_40:
        /* <DEDUP_REMOVED lines=8> */
.L_x_43:
[----:B------:R-:W-:Y:S05]  /*217a0*/  BSYNC B1 ;  /* 0x0000000000017941 */ /* 0x000fea0003800000 */
.L_x_42:
        /* <DEDUP_REMOVED lines=8> */
.L_x_45:
[----:B------:R-:W-:Y:S05]  /*21830*/  BSYNC B1 ;  /* 0x0000000000017941 */ /* 0x000fea0003800000 */
.L_x_44:
        /* <DEDUP_REMOVED lines=8> */
.L_x_47:
[----:B------:R-:W-:Y:S05]  /*218c0*/  BSYNC B1 ;  /* 0x0000000000017941 */ /* 0x000fea0003800000 */
.L_x_46:
        /* <DEDUP_REMOVED lines=8> */
.L_x_49:
[----:B------:R-:W-:Y:S05]  /*21950*/  BSYNC B1 ;  /* 0x0000000000017941 */ /* 0x000fea0003800000 */
.L_x_48:
        /* <DEDUP_REMOVED lines=8> */
.L_x_51:
[----:B------:R-:W-:Y:S05]  /*219e0*/  BSYNC B1 ;  /* 0x0000000000017941 */ /* 0x000fea0003800000 */
.L_x_50:
        /* <DEDUP_REMOVED lines=8> */
.L_x_53:
[----:B------:R-:W-:Y:S05]  /*21a70*/  BSYNC B1 ;  /* 0x0000000000017941 */ /* 0x000fea0003800000 */
.L_x_52:
        /* <DEDUP_REMOVED lines=8> */
.L_x_55:
[----:B------:R-:W-:Y:S05]  /*21b00*/  BSYNC B1 ;  /* 0x0000000000017941 */ /* 0x000fea0003800000 */
.L_x_54:
        /* <DEDUP_REMOVED lines=8> */
.L_x_57:
[----:B------:R-:W-:Y:S05]  /*21b90*/  BSYNC B1 ;  /* 0x0000000000017941 */ /* 0x000fea0003800000 */
.L_x_56:
        /* <DEDUP_REMOVED lines=8> */
.L_x_59:
[----:B------:R-:W-:Y:S05]  /*21c20*/  BSYNC B1 ;  /* 0x0000000000017941 */ /* 0x000fea0003800000 */
.L_x_58:
        /* <DEDUP_REMOVED lines=8> */
.L_x_61:
[----:B------:R-:W-:Y:S05]  /*21cb0*/  BSYNC B1 ;  /* 0x0000000000017941 */ /* 0x000fea0003800000 */
.L_x_60:
        /* <DEDUP_REMOVED lines=8> */
.L_x_63:
[----:B------:R-:W-:Y:S05]  /*21d40*/  BSYNC B1 ;  /* 0x0000000000017941 */ /* 0x000fea0003800000 */
.L_x_62:
        /* <DEDUP_REMOVED lines=8> */
.L_x_65:
[----:B------:R-:W-:Y:S05]  /*21dd0*/  BSYNC B1 ;  /* 0x0000000000017941 */ /* 0x000fea0003800000 */
.L_x_64:
        /* <DEDUP_REMOVED lines=8> */
.L_x_67:
[----:B------:R-:W-:Y:S05]  /*21e60*/  BSYNC B1 ;  /* 0x0000000000017941 */ /* 0x000fea0003800000 */
.L_x_66:
        /* <DEDUP_REMOVED lines=8> */
.L_x_69:
[----:B------:R-:W-:Y:S05]  /*21ef0*/  BSYNC B1 ;  /* 0x0000000000017941 */ /* 0x000fea0003800000 */
.L_x_68:
        /* <DEDUP_REMOVED lines=8> */
.L_x_71:
[----:B------:R-:W-:Y:S05]  /*21f80*/  BSYNC B1 ;  /* 0x0000000000017941 */ /* 0x000fea0003800000 */
.L_x_70:
        /* <DEDUP_REMOVED lines=8> */
.L_x_73:
[----:B------:R-:W-:Y:S05]  /*22010*/  BSYNC B1 ;  /* 0x0000000000017941 */ /* 0x000fea0003800000 */
.L_x_72:
        /* <DEDUP_REMOVED lines=8> */
.L_x_75:
[----:B------:R-:W-:Y:S05]  /*220a0*/  BSYNC B1 ;  /* 0x0000000000017941 */ /* 0x000fea0003800000 */
.L_x_74:
        /* <DEDUP_REMOVED lines=8> */
.L_x_77:
[----:B------:R-:W-:Y:S05]  /*22130*/  BSYNC B1 ;  /* 0x0000000000017941 */ /* 0x000fea0003800000 */
.L_x_76:
        /* <DEDUP_REMOVED lines=8> */
.L_x_79:
[----:B------:R-:W-:Y:S05]  /*221c0*/  BSYNC B1 ;  /* 0x0000000000017941 */ /* 0x000fea0003800000 */
.L_x_78:
        /* <DEDUP_REMOVED lines=8> */
.L_x_81:
[----:B------:R-:W-:Y:S05]  /*22250*/  BSYNC B1 ;  /* 0x0000000000017941 */ /* 0x000fea0003800000 */
.L_x_80:
        /* <DEDUP_REMOVED lines=8> */
.L_x_83:
[----:B------:R-:W-:Y:S05]  /*222e0*/  BSYNC B1 ;  /* 0x0000000000017941 */ /* 0x000fea0003800000 */
.L_x_82:
        /* <DEDUP_REMOVED lines=8> */
.L_x_85:
[----:B------:R-:W-:Y:S05]  /*22370*/  BSYNC B1 ;  /* 0x0000000000017941 */ /* 0x000fea0003800000 */
.L_x_84:
        /* <DEDUP_REMOVED lines=8> */
.L_x_87:
[----:B------:R-:W-:Y:S05]  /*22400*/  BSYNC B1 ;  /* 0x0000000000017941 */ /* 0x000fea0003800000 */
.L_x_86:
        /* <DEDUP_REMOVED lines=8> */
.L_x_89:
[----:B------:R-:W-:Y:S05]  /*22490*/  BSYNC B1 ;  /* 0x0000000000017941 */ /* 0x000fea0003800000 */
.L_x_88:
        /* <DEDUP_REMOVED lines=8> */
.L_x_91:
[----:B------:R-:W-:Y:S05]  /*22520*/  BSYNC B1 ;  /* 0x0000000000017941 */ /* 0x000fea0003800000 */
.L_x_90:
        /* <DEDUP_REMOVED lines=8> */
.L_x_93:
[----:B------:R-:W-:Y:S05]  /*225b0*/  BSYNC B1 ;  /* 0x0000000000017941 */ /* 0x000fea0003800000 */
.L_x_92:
        /* <DEDUP_REMOVED lines=8> */
.L_x_95:
[----:B------:R-:W-:Y:S05]  /*22640*/  BSYNC B1 ;  /* 0x0000000000017941 */ /* 0x000fea0003800000 */
.L_x_94:
        /* <DEDUP_REMOVED lines=8> */
.L_x_97:
[----:B------:R-:W-:Y:S05]  /*226d0*/  BSYNC B1 ;  /* 0x0000000000017941 */ /* 0x000fea0003800000 */
.L_x_96:
        /* <DEDUP_REMOVED lines=8> */
.L_x_99:
[----:B------:R-:W-:Y:S05]  /*22760*/  BSYNC B1 ;  /* 0x0000000000017941 */ /* 0x000fea0003800000 */
.L_x_98:
        /* <DEDUP_REMOVED lines=8> */
.L_x_101:
[----:B------:R-:W-:Y:S05]  /*227f0*/  BSYNC B1 ;  /* 0x0000000000017941 */ /* 0x000fea0003800000 */
.L_x_100:
        /* <DEDUP_REMOVED lines=8> */
.L_x_103:
[----:B------:R-:W-:Y:S05]  /*22880*/  BSYNC B1 ;  /* 0x0000000000017941 */ /* 0x000fea0003800000 */
.L_x_102:
        /* <DEDUP_REMOVED lines=8> */
.L_x_105:
[----:B------:R-:W-:Y:S05]  /*22910*/  BSYNC B1 ;  /* 0x0000000000017941 */ /* 0x000fea0003800000 */
.L_x_104:
        /* <DEDUP_REMOVED lines=8> */
.L_x_107:
[----:B------:R-:W-:Y:S05]  /*229a0*/  BSYNC B1 ;  /* 0x0000000000017941 */ /* 0x000fea0003800000 */
.L_x_106:
        /* <DEDUP_REMOVED lines=8> */
.L_x_109:
[----:B------:R-:W-:Y:S05]  /*22a30*/  BSYNC B1 ;  /* 0x0000000000017941 */ /* 0x000fea0003800000 */
.L_x_108:
        /* <DEDUP_REMOVED lines=8> */
.L_x_111:
[----:B------:R-:W-:Y:S05]  /*22ac0*/  BSYNC B1 ;  /* 0x0000000000017941 */ /* 0x000fea0003800000 */
.L_x_110:
        /* <DEDUP_REMOVED lines=8> */
.L_x_113:
[----:B------:R-:W-:Y:S05]  /*22b50*/  BSYNC B1 ;  /* 0x0000000000017941 */ /* 0x000fea0003800000 */
.L_x_112:
        /* <DEDUP_REMOVED lines=8> */
.L_x_115:
[----:B------:R-:W-:Y:S05]  /*22be0*/  BSYNC B1 ;  /* 0x0000000000017941 */ /* 0x000fea0003800000 */
.L_x_114:
        /* <DEDUP_REMOVED lines=8> */
.L_x_117:
[----:B------:R-:W-:Y:S05]  /*22c70*/  BSYNC B1 ;  /* 0x0000000000017941 */ /* 0x000fea0003800000 */
.L_x_116:
        /* <DEDUP_REMOVED lines=8> */
.L_x_119:
[----:B------:R-:W-:Y:S05]  /*22d00*/  BSYNC B1 ;  /* 0x0000000000017941 */ /* 0x000fea0003800000 */
.L_x_118:
        /* <DEDUP_REMOVED lines=8> */
.L_x_121:
[----:B------:R-:W-:Y:S05]  /*22d90*/  BSYNC B1 ;  /* 0x0000000000017941 */ /* 0x000fea0003800000 */
.L_x_120:
        /* <DEDUP_REMOVED lines=8> */
.L_x_123:
[----:B------:R-:W-:Y:S05]  /*22e20*/  BSYNC B1 ;  /* 0x0000000000017941 */ /* 0x000fea0003800000 */
.L_x_122:
        /* <DEDUP_REMOVED lines=8> */
.L_x_125:
[----:B------:R-:W-:Y:S05]  /*22eb0*/  BSYNC B1 ;  /* 0x0000000000017941 */ /* 0x000fea0003800000 */
.L_x_124:
        /* <DEDUP_REMOVED lines=8> */
.L_x_127:
[----:B------:R-:W-:Y:S05]  /*22f40*/  BSYNC B1 ;  /* 0x0000000000017941 */ /* 0x000fea0003800000 */
.L_x_126:
        /* <DEDUP_REMOVED lines=8> */
.L_x_129:
[----:B------:R-:W-:Y:S05]  /*22fd0*/  BSYNC B1 ;  /* 0x0000000000017941 */ /* 0x000fea0003800000 */
.L_x_128:
        /* <DEDUP_REMOVED lines=8> */
.L_x_131:
[----:B------:R-:W-:Y:S05]  /*23060*/  BSYNC B1 ;  /* 0x0000000000017941 */ /* 0x000fea0003800000 */
.L_x_130:
        /* <DEDUP_REMOVED lines=8> */
.L_x_133:
[----:B------:R-:W-:Y:S05]  /*230f0*/  BSYNC B1 ;  /* 0x0000000000017941 */ /* 0x000fea0003800000 */
.L_x_132:
        /* <DEDUP_REMOVED lines=8> */
.L_x_135:
[----:B------:R-:W-:Y:S05]  /*23180*/  BSYNC B1 ;  /* 0x0000000000017941 */ /* 0x000fea0003800000 */
.L_x_134:
        /* <DEDUP_REMOVED lines=8> */
.L_x_137:
[----:B------:R-:W-:Y:S05]  /*23210*/  BSYNC B1 ;  /* 0x0000000000017941 */ /* 0x000fea0003800000 */
.L_x_136:
        /* <DEDUP_REMOVED lines=8> */
.L_x_139:
[----:B------:R-:W-:Y:S05]  /*232a0*/  BSYNC B1 ;  /* 0x0000000000017941 */ /* 0x000fea0003800000 */
.L_x_138:
        /* <DEDUP_REMOVED lines=8> */
.L_x_141:
[----:B------:R-:W-:Y:S05]  /*23330*/  BSYNC B1 ;  /* 0x0000000000017941 */ /* 0x000fea0003800000 */
.L_x_140:
        /* <DEDUP_REMOVED lines=8> */
.L_x_143:
[----:B------:R-:W-:Y:S05]  /*233c0*/  BSYNC B1 ;  /* 0x0000000000017941 */ /* 0x000fea0003800000 */
.L_x_142:
        /* <DEDUP_REMOVED lines=8> */
.L_x_145:
[----:B------:R-:W-:Y:S05]  /*23450*/  BSYNC B1 ;  /* 0x0000000000017941 */ /* 0x000fea0003800000 */
.L_x_144:
        /* <DEDUP_REMOVED lines=8> */
.L_x_147:
[----:B------:R-:W-:Y:S05]  /*234e0*/  BSYNC B1 ;  /* 0x0000000000017941 */ /* 0x000fea0003800000 */
.L_x_146:
        /* <DEDUP_REMOVED lines=8> */
.L_x_149:
[----:B------:R-:W-:Y:S05]  /*23570*/  BSYNC B1 ;  /* 0x0000000000017941 */ /* 0x000fea0003800000 */
.L_x_148:
        /* <DEDUP_REMOVED lines=8> */
.L_x_151:
[----:B------:R-:W-:Y:S05]  /*23600*/  BSYNC B1 ;  /* 0x0000000000017941 */ /* 0x000fea0003800000 */
.L_x_150:
        /* <DEDUP_REMOVED lines=8> */
.L_x_153:
[----:B------:R-:W-:Y:S05]  /*23690*/  BSYNC B1 ;  /* 0x0000000000017941 */ /* 0x000fea0003800000 */
.L_x_152:
        /* <DEDUP_REMOVED lines=8> */
.L_x_155:
[----:B------:R-:W-:Y:S05]  /*23720*/  BSYNC B1 ;  /* 0x0000000000017941 */ /* 0x000fea0003800000 */
.L_x_154:
        /* <DEDUP_REMOVED lines=8> */
.L_x_157:
[----:B------:R-:W-:Y:S05]  /*237b0*/  BSYNC B1 ;  /* 0x0000000000017941 */ /* 0x000fea0003800000 */
.L_x_156:
        /* <DEDUP_REMOVED lines=8> */
.L_x_159:
[----:B------:R-:W-:Y:S05]  /*23840*/  BSYNC B1 ;  /* 0x0000000000017941 */ /* 0x000fea0003800000 */
.L_x_158:
        /* <DEDUP_REMOVED lines=8> */
.L_x_161:
[----:B------:R-:W-:Y:S05]  /*238d0*/  BSYNC B1 ;  /* 0x0000000000017941 */ /* 0x000fea0003800000 */
.L_x_160:
        /* <DEDUP_REMOVED lines=8> */
.L_x_163:
[----:B------:R-:W-:Y:S05]  /*23960*/  BSYNC B1 ;  /* 0x0000000000017941 */ /* 0x000fea0003800000 */
.L_x_162:
        /* <DEDUP_REMOVED lines=8> */
.L_x_165:
[----:B------:R-:W-:Y:S05]  /*239f0*/  BSYNC B1 ;  /* 0x0000000000017941 */ /* 0x000fea0003800000 */
.L_x_164:
        /* <DEDUP_REMOVED lines=8> */
.L_x_167:
[----:B------:R-:W-:Y:S05]  /*23a80*/  BSYNC B1 ;  /* 0x0000000000017941 */ /* 0x000fea0003800000 */
.L_x_166:
        /* <DEDUP_REMOVED lines=8> */
.L_x_169:
[----:B------:R-:W-:Y:S05]  /*23b10*/  BSYNC B1 ;  /* 0x0000000000017941 */ /* 0x000fea0003800000 */
.L_x_168:
        /* <DEDUP_REMOVED lines=8> */
.L_x_171:
[----:B------:R-:W-:Y:S05]  /*23ba0*/  BSYNC B1 ;  /* 0x0000000000017941 */ /* 0x000fea0003800000 */
.L_x_170:
        /* <DEDUP_REMOVED lines=8> */
.L_x_173:
[----:B------:R-:W-:Y:S05]  /*23c30*/  BSYNC B1 ;  /* 0x0000000000017941 */ /* 0x000fea0003800000 */
.L_x_172:
        /* <DEDUP_REMOVED lines=8> */
.L_x_175:
[----:B------:R-:W-:Y:S05]  /*23cc0*/  BSYNC B1 ;  /* 0x0000000000017941 */ /* 0x000fea0003800000 */
.L_x_174:
        /* <DEDUP_REMOVED lines=8> */
.L_x_177:
[----:B------:R-:W-:Y:S05]  /*23d50*/  BSYNC B1 ;  /* 0x0000000000017941 */ /* 0x000fea0003800000 */
.L_x_176:
        /* <DEDUP_REMOVED lines=8> */
.L_x_179:
[----:B------:R-:W-:Y:S05]  /*23de0*/  BSYNC B1 ;  /* 0x0000000000017941 */ /* 0x000fea0003800000 */
.L_x_178:
        /* <DEDUP_REMOVED lines=8> */
.L_x_181:
[----:B------:R-:W-:Y:S05]  /*23e70*/  BSYNC B1 ;  /* 0x0000000000017941 */ /* 0x000fea0003800000 */
.L_x_180:
        /* <DEDUP_REMOVED lines=8> */
.L_x_183:
[----:B------:R-:W-:Y:S05]  /*23f00*/  BSYNC B1 ;  /* 0x0000000000017941 */ /* 0x000fea0003800000 */
.L_x_182:
        /* <DEDUP_REMOVED lines=8> */
.L_x_185:
[----:B------:R-:W-:Y:S05]  /*23f90*/  BSYNC B1 ;  /* 0x0000000000017941 */ /* 0x000fea0003800000 */
.L_x_184:
        /* <DEDUP_REMOVED lines=8> */
.L_x_187:
[----:B------:R-:W-:Y:S05]  /*24020*/  BSYNC B1 ;  /* 0x0000000000017941 */ /* 0x000fea0003800000 */
.L_x_186:
        /* <DEDUP_REMOVED lines=8> */
.L_x_189:
[----:B------:R-:W-:Y:S05]  /*240b0*/  BSYNC B1 ;  /* 0x0000000000017941 */ /* 0x000fea0003800000 */
.L_x_188:
        /* <DEDUP_REMOVED lines=8> */
.L_x_191:
[----:B------:R-:W-:Y:S05]  /*24140*/  BSYNC B1 ;  /* 0x0000000000017941 */ /* 0x000fea0003800000 */
.L_x_190:
        /* <DEDUP_REMOVED lines=8> */
.L_x_193:
[----:B------:R-:W-:Y:S05]  /*241d0*/  BSYNC B1 ;  /* 0x0000000000017941 */ /* 0x000fea0003800000 */
.L_x_192:
        /* <DEDUP_REMOVED lines=8> */
.L_x_195:
[----:B------:R-:W-:Y:S05]  /*24260*/  BSYNC B1 ;  /* 0x0000000000017941 */ /* 0x000fea0003800000 */
.L_x_194:
        /* <DEDUP_REMOVED lines=8> */
.L_x_197:
[----:B------:R-:W-:Y:S05]  /*242f0*/  BSYNC B1 ;  /* 0x0000000000017941 */ /* 0x000fea0003800000 */
.L_x_196:
        /* <DEDUP_REMOVED lines=8> */
.L_x_199:
[----:B------:R-:W-:Y:S05]  /*24380*/  BSYNC B1 ;  /* 0x0000000000017941 */ /* 0x000fea0003800000 */
.L_x_198:
        /* <DEDUP_REMOVED lines=8> */
.L_x_201:
[----:B------:R-:W-:Y:S05]  /*24410*/  BSYNC B1 ;  /* 0x0000000000017941 */ /* 0x000fea0003800000 */
.L_x_200:
        /* <DEDUP_REMOVED lines=8> */
.L_x_203:
[----:B------:R-:W-:Y:S05]  /*244a0*/  BSYNC B1 ;  /* 0x0000000000017941 */ /* 0x000fea0003800000 */
.L_x_202:
        /* <DEDUP_REMOVED lines=8> */
.L_x_205:
[----:B------:R-:W-:Y:S05]  /*24530*/  BSYNC B1 ;  /* 0x0000000000017941 */ /* 0x000fea0003800000 */
.L_x_204:
        /* <DEDUP_REMOVED lines=8> */
.L_x_207:
[----:B------:R-:W-:Y:S05]  /*245c0*/  BSYNC B1 ;  /* 0x0000000000017941 */ /* 0x000fea0003800000 */
.L_x_206:
        /* <DEDUP_REMOVED lines=8> */
.L_x_209:
[----:B------:R-:W-:Y:S05]  /*24650*/  BSYNC B1 ;  /* 0x0000000000017941 */ /* 0x000fea0003800000 */
.L_x_208:
        /* <DEDUP_REMOVED lines=8> */
.L_x_211:
[----:B------:R-:W-:Y:S05]  /*246e0*/  BSYNC B1 ;  /* 0x0000000000017941 */ /* 0x000fea0003800000 */
.L_x_210:
        /* <DEDUP_REMOVED lines=8> */
.L_x_213:
[----:B------:R-:W-:Y:S05]  /*24770*/  BSYNC B1 ;  /* 0x0000000000017941 */ /* 0x000fea0003800000 */
.L_x_212:
        /* <DEDUP_REMOVED lines=8> */
.L_x_215:
[----:B------:R-:W-:Y:S05]  /*24800*/  BSYNC B1 ;  /* 0x0000000000017941 */ /* 0x000fea0003800000 */
.L_x_214:
        /* <DEDUP_REMOVED lines=8> */
.L_x_217:
[----:B------:R-:W-:Y:S05]  /*24890*/  BSYNC B1 ;  /* 0x0000000000017941 */ /* 0x000fea0003800000 */
.L_x_216:
        /* <DEDUP_REMOVED lines=8> */
.L_x_219:
[----:B------:R-:W-:Y:S05]  /*24920*/  BSYNC B1 ;  /* 0x0000000000017941 */ /* 0x000fea0003800000 */
.L_x_218:
        /* <DEDUP_REMOVED lines=8> */
.L_x_221:
[----:B------:R-:W-:Y:S05]  /*249b0*/  BSYNC B1 ;  /* 0x0000000000017941 */ /* 0x000fea0003800000 */
.L_x_220:
        /* <DEDUP_REMOVED lines=8> */
.L_x_223:
[----:B------:R-:W-:Y:S05]  /*24a40*/  BSYNC B1 ;  /* 0x0000000000017941 */ /* 0x000fea0003800000 */
.L_x_222:
        /* <DEDUP_REMOVED lines=8> */
.L_x_225:
[----:B------:R-:W-:Y:S05]  /*24ad0*/  BSYNC B1 ;  /* 0x0000000000017941 */ /* 0x000fea0003800000 */
.L_x_224:
        /* <DEDUP_REMOVED lines=8> */
.L_x_227:
[----:B------:R-:W-:Y:S05]  /*24b60*/  BSYNC B1 ;  /* 0x0000000000017941 */ /* 0x000fea0003800000 */
.L_x_226:
        /* <DEDUP_REMOVED lines=8> */
.L_x_229:
[----:B------:R-:W-:Y:S05]  /*24bf0*/  BSYNC B1 ;  /* 0x0000000000017941 */ /* 0x000fea0003800000 */
.L_x_228:
        /* <DEDUP_REMOVED lines=8> */
.L_x_231:
[----:B------:R-:W-:Y:S05]  /*24c80*/  BSYNC B1 ;  /* 0x0000000000017941 */ /* 0x000fea0003800000 */
.L_x_230:
        /* <DEDUP_REMOVED lines=8> */
.L_x_233:
[----:B------:R-:W-:Y:S05]  /*24d10*/  BSYNC B1 ;  /* 0x0000000000017941 */ /* 0x000fea0003800000 */
.L_x_232:
        /* <DEDUP_REMOVED lines=8> */
.L_x_235:
[----:B------:R-:W-:Y:S05]  /*24da0*/  BSYNC B1 ;  /* 0x0000000000017941 */ /* 0x000fea0003800000 */
.L_x_234:
        /* <DEDUP_REMOVED lines=8> */
.L_x_237:
[----:B------:R-:W-:Y:S05]  /*24e30*/  BSYNC B1 ;  /* 0x0000000000017941 */ /* 0x000fea0003800000 */
.L_x_236:
        /* <DEDUP_REMOVED lines=8> */
.L_x_239:
[----:B------:R-:W-:Y:S05]  /*24ec0*/  BSYNC B1 ;  /* 0x0000000000017941 */ /* 0x000fea0003800000 */
.L_x_238:
        /* <DEDUP_REMOVED lines=8> */
.L_x_241:
[----:B------:R-:W-:Y:S05]  /*24f50*/  BSYNC B1 ;  /* 0x0000000000017941 */ /* 0x000fea0003800000 */
.L_x_240:
        /* <DEDUP_REMOVED lines=8> */
.L_x_243:
[----:B------:R-:W-:Y:S05]  /*24fe0*/  BSYNC B1 ;  /* 0x0000000000017941 */ /* 0x000fea0003800000 */
.L_x_242:
        /* <DEDUP_REMOVED lines=8> */
.L_x_245:
[----:B------:R-:W-:Y:S05]  /*25070*/  BSYNC B1 ;  /* 0x0000000000017941 */ /* 0x000fea0003800000 */
.L_x_244:
        /* <DEDUP_REMOVED lines=8> */
.L_x_247:
[----:B------:R-:W-:Y:S05]  /*25100*/  BSYNC B1 ;  /* 0x0000000000017941 */ /* 0x000fea0003800000 */
.L_x_246:
        /* <DEDUP_REMOVED lines=8> */
.L_x_249:
[----:B------:R-:W-:Y:S05]  /*25190*/  BSYNC B1 ;  /* 0x0000000000017941 */ /* 0x000fea0003800000 */
.L_x_248:
        /* <DEDUP_REMOVED lines=8> */
.L_x_251:
[----:B------:R-:W-:Y:S05]  /*25220*/  BSYNC B1 ;  /* 0x0000000000017941 */ /* 0x000fea0003800000 */
.L_x_250:
        /* <DEDUP_REMOVED lines=8> */
.L_x_253:
[----:B------:R-:W-:Y:S05]  /*252b0*/  BSYNC B1 ;  /* 0x0000000000017941 */ /* 0x000fea0003800000 */
.L_x_252:
        /* <DEDUP_REMOVED lines=8> */
.L_x_255:
[----:B------:R-:W-:Y:S05]  /*25340*/  BSYNC B1 ;  /* 0x0000000000017941 */ /* 0x000fea0003800000 */
.L_x_254:
        /* <DEDUP_REMOVED lines=8> */
.L_x_257:
[----:B------:R-:W-:Y:S05]  /*253d0*/  BSYNC B1 ;  /* 0x0000000000017941 */ /* 0x000fea0003800000 */
.L_x_256:
        /* <DEDUP_REMOVED lines=8> */
.L_x_259:
[----:B------:R-:W-:Y:S05]  /*25460*/  BSYNC B1 ;  /* 0x0000000000017941 */ /* 0x000fea0003800000 */
.L_x_258:
        /* <DEDUP_REMOVED lines=8> */
.L_x_261:
[----:B------:R-:W-:Y:S05]  /*254f0*/  BSYNC B1 ;  /* 0x0000000000017941 */ /* 0x000fea0003800000 */
.L_x_260:
        /* <DEDUP_REMOVED lines=8> */
.L_x_263:
[----:B------:R-:W-:Y:S05]  /*25580*/  BSYNC B1 ;  /* 0x0000000000017941 */ /* 0x000fea0003800000 */
.L_x_262:
        /* <DEDUP_REMOVED lines=8> */
.L_x_265:
[----:B------:R-:W-:Y:S05]  /*25610*/  BSYNC B1 ;  /* 0x0000000000017941 */ /* 0x000fea0003800000 */
.L_x_264:
        /* <DEDUP_REMOVED lines=8> */
.L_x_267:
[----:B------:R-:W-:Y:S05]  /*256a0*/  BSYNC B1 ;  /* 0x0000000000017941 */ /* 0x000fea0003800000 */
.L_x_266:
        /* <DEDUP_REMOVED lines=8> */
.L_x_269:
[----:B------:R-:W-:Y:S05]  /*25730*/  BSYNC B1 ;  /* 0x0000000000017941 */ /* 0x000fea0003800000 */
.L_x_268:
        /* <DEDUP_REMOVED lines=8> */
.L_x_271:
[----:B------:R-:W-:Y:S05]  /*257c0*/  BSYNC B1 ;  /* 0x0000000000017941 */ /* 0x000fea0003800000 */
.L_x_270:
        /* <DEDUP_REMOVED lines=8> */
.L_x_273:
[----:B------:R-:W-:Y:S05]  /*25850*/  BSYNC B1 ;  /* 0x0000000000017941 */ /* 0x000fea0003800000 */
.L_x_272:
        /* <DEDUP_REMOVED lines=8> */
.L_x_275:
[----:B------:R-:W-:Y:S05]  /*258e0*/  BSYNC B1 ;  /* 0x0000000000017941 */ /* 0x000fea0003800000 */
.L_x_274:
[----:B------:R-:W3:Y:S01]  /*258f0*/  LDL.LU R162, [R1+0x1f0] ;  /* 0x0001f00001a27983 */ /* 0x000ee20000300800 */
[----:B-1---5:R-:W-:Y:S01]  /*25900*/  FMUL R159, R23, R16 ;  /* 0x00000010179f7220 */ /* 0x022fe20000400000 */
[----:B------:R-:W-:Y:S01]  /*25910*/  ISETP.GT.AND P3, PT, R0, 0xf9, P3 ;  /* 0x000000f90000780c */ /* 0x000fe20001f64270 */
[----:B------:R-:W-:Y:S01]  /*25920*/  BSSY B1, `(.L_x_276) ;  /* 0x0000006000017945 */ /* 0x000fe20003800000 */
[----:B------:R-:W-:Y:S01]  /*25930*/  IADD3 R161, P0, R3, 0x80, RZ ;  /* 0x0000008003a17810 */ /* 0x000fe20007f1e0ff */
[----:B---3--:R-:W-:-:S05]  /*25940*/  FFMA R159, R162, R2, R159 ;  /* 0x00000002a29f7223 */ /* 0x008fca000000009f */
[----:B------:R1:W-:Y:S05]  /*25950*/  @P4 STG.E desc[UR44][R4.64+0x3e0], R159 ;  /* 0x0003e09f04004986 */ /* 0x0003ea000c10192c */
[----:B------:R-:W-:Y:S05]  /*25960*/  @!P3 BRA `(.L_x_277) ;  /* 0x000000000004b947 */ /* 0x000fea0003800000 */
[----:B------:R3:W5:Y:S02]  /*25970*/  LDG.E.LTC128B R23, desc[UR44][R10.64+0x3e4] ;  /* 0x0003e42c0a177981 */ /* 0x000764000c1e1920 */
.L_x_277:
[----:B------:R-:W-:Y:S05]  /*25980*/  BSYNC B1 ;  /* 0x0000000000017941 */ /* 0x000fea0003800000 */
.L_x_276:
[----:B0-234-:R-:W2:Y:S01]  /*25990*/  LDL.LU R10, [R1+0x1f4] ;  /* 0x0001f400010a7983 */ /* 0x01dea20000300800 */
[----:B-----5:R-:W-:Y:S01]  /*259a0*/  FMUL R3, R23, R16 ;  /* 0x0000001017037220 */ /* 0x020fe20000400000 */
[----:B------:R-:W-:Y:S01]  /*259b0*/  ISETP.GT.AND P2, PT, R0, 0xf8, P1 ;  /* 0x000000f80000780c */ /* 0x000fe20000f44270 */
[----:B------:R-:W-:Y:S01]  /*259c0*/  BSSY B1, `(.L_x_278) ;  /* 0x0000007000017945 */ /* 0x000fe20003800000 */
[----:B------:R-:W-:Y:S01]  /*259d0*/  IADD3.X R11, RZ, UR7, RZ, P0, !PT ;  /* 0x00000007ff0b7c10 */ /* 0x000fe200087fe4ff */
[----:B--2---:R-:W-:-:S04]  /*259e0*/  FFMA R3, R10, R2, R3 ;  /* 0x000000020a037223 */ /* 0x004fc80000000003 */
[----:B------:R-:W-:Y:S01]  /*259f0*/  IMAD R10, R11, R14, RZ ;  /* 0x0000000e0b0a7224 */ /* 0x000fe200078e02ff */
[----:B------:R0:W-:Y:S05]  /*25a00*/  @P3 STG.E desc[UR44][R4.64+0x3e4], R3 ;  /* 0x0003e40304003986 */ /* 0x0001ea000c10192c */
[----:B------:R-:W-:Y:S05]  /*25a10*/  @!P2 BRA `(.L_x_279) ;  /* 0x000000000004a947 */ /* 0x000fea0003800000 */
[----:B------:R2:W5:Y:S02]  /*25a20*/  LDG.E.LTC128B R23, desc[UR44][R8.64+0x3e0] ;  /* 0x0003e02c08177981 */ /* 0x000564000c1e1920 */
.L_x_279:
[----:B------:R-:W-:Y:S05]  /*25a30*/  BSYNC B1 ;  /* 0x0000000000017941 */ /* 0x000fea0003800000 */
.L_x_278:
[----:B------:R-:W3:Y:S01]  /*25a40*/  LDL.LU R11, [R1+0x1f8] ;  /* 0x0001f800010b7983 */ /* 0x000ee20000300800 */
[----:B0----5:R-:W-:Y:S01]  /*25a50*/  FMUL R3, R23, R16 ;  /* 0x0000001017037220 */ /* 0x021fe20000400000 */
[C---:B------:R-:W-:Y:S01]  /*25a60*/  ISETP.GT.AND P1, PT, R0.reuse, 0xf9, P1 ;  /* 0x000000f90000780c */ /* 0x040fe20000f24270 */
[----:B------:R-:W-:Y:S01]  /*25a70*/  IMAD R163, R161, R15, R10 ;  /* 0x0000000fa1a37224 */ /* 0x000fe200078e020a */
[----:B------:R-:W-:Y:S01]  /*25a80*/  ISETP.GT.AND P0, PT, R17, 0x80, PT ;  /* 0x000000801100780c */ /* 0x000fe20003f04270 */
[----:B------:R-:W-:Y:S03]  /*25a90*/  BSSY B1, `(.L_x_280) ;  /* 0x0000008000017945 */ /* 0x000fe60003800000 */
[----:B------:R-:W-:Y:S01]  /*25aa0*/  ISETP.GT.AND P3, PT, R0, RZ, P0 ;  /* 0x000000ff0000720c */ /* 0x000fe20000764270 */
[----:B---3--:R-:W-:Y:S01]  /*25ab0*/  FFMA R3, R11, R2, R3 ;  /* 0x000000020b037223 */ /* 0x008fe20000000003 */
[----:B------:R-:W-:-:S04]  /*25ac0*/  IMAD.WIDE.U32 R10, R161, R14, R20 ;  /* 0x0000000ea10a7225 */ /* 0x000fc800078e0014 */
[----:B------:R0:W-:Y:S01]  /*25ad0*/  @P2 STG.E desc[UR44][R6.64+0x3e0], R3 ;  /* 0x0003e00306002986 */ /* 0x0001e2000c10192c */
[----:B------:R-:W-:Y:S01]  /*25ae0*/  IMAD.IADD R15, R11, 0x1, R163 ;  /* 0x000000010b0f7824 */ /* 0x000fe200078e02a3 */
[----:B------:R-:W-:Y:S06]  /*25af0*/  @!P1 BRA `(.L_x_281) ;  /* 0x0000000000049947 */ /* 0x000fec0003800000 */
[----:B------:R3:W5:Y:S02]  /*25b00*/  LDG.E.LTC128B R23, desc[UR44][R8.64+0x3e4] ;  /* 0x0003e42c08177981 */ /* 0x000764000c1e1920 */
.L_x_281:
[----:B------:R-:W-:Y:S05]  /*25b10*/  BSYNC B1 ;  /* 0x0000000000017941 */ /* 0x000fea0003800000 */
.L_x_280:
[----:B-1----:R-:W4:Y:S01]  /*25b20*/  LDL.LU R159, [R1+0x1fc] ;  /* 0x0001fc00019f7983 */ /* 0x002f220000300800 */
[----:B0----5:R-:W-:Y:S01]  /*25b30*/  FMUL R3, R23, R16 ;  /* 0x0000001017037220 */ /* 0x021fe20000400000 */
[----:B--23--:R-:W-:-:S04]  /*25b40*/  LEA R8, P2, R10, R12, 0x2 ;  /* 0x0000000c0a087211 */ /* 0x00cfc800078410ff */
[----:B------:R-:W-:Y:S01]  /*25b50*/  LEA.HI.X R9, R10, R13, R15, 0x2, P2 ;  /* 0x0000000d0a097211 */ /* 0x000fe200010f140f */
[----:B----4-:R-:W-:Y:S01]  /*25b60*/  FFMA R3, R159, R2, R3 ;  /* 0x000000029f037223 */ /* 0x010fe20000000003 */
[----:B------:R-:W-:-:S04]  /*25b70*/  MOV R159, R23 ;  /* 0x00000017009f7202 */ /* 0x000fc80000000f00 */
[----:B------:R0:W-:Y:S04]  /*25b80*/  @P1 STG.E desc[UR44][R6.64+0x3e4], R3 ;  /* 0x0003e40306001986 */ /* 0x0001e8000c10192c */
[----:B------:R1:W2:Y:S01]  /*25b90*/  @P3 LDG.E.LTC128B R159, desc[UR44][R8.64] ;  /* 0x0000002c089f3981 */ /* 0x0002a2000c1e1920 */
[CC--:B------:R-:W-:Y:S01]  /*25ba0*/  IMAD.WIDE.U32 R10, R161.reuse, R14.reuse, R18 ;  /* 0x0000000ea10a7225 */ /* 0x0c0fe200078e0012 */
[----:B------:R-:W-:Y:S01]  /*25bb0*/  ISETP.GT.AND P2, PT, R0, 0x1, P0 ;  /* 0x000000010000780c */ /* 0x000fe20000744270 */
[----:B------:R-:W-:Y:S02]  /*25bc0*/  BSSY B1, `(.L_x_282) ;  /* 0x0000016000017945 */ /* 0x000fe40003800000 */
[----:B------:R-:W-:Y:S01]  /*25bd0*/  IMAD.WIDE.U32 R14, R161, R14, R154 ;  /* 0x0000000ea10e7225 */ /* 0x000fe200078e009a */
[----:B------:R-:W-:-:S02]  /*25be0*/  MOV R155, UR8 ;  /* 0x00000008009b7c02 */ /* 0x000fc40008000f00 */
[----:B------:R-:W-:Y:S01]  /*25bf0*/  MOV R154, UR9 ;  /* 0x00000009009a7c02 */ /* 0x000fe20008000f00 */
[----:B------:R-:W-:Y:S01]  /*25c00*/  IMAD.U32 R161, RZ, RZ, UR8 ;  /* 0x00000008ffa17e24 */ /* 0x000fe2000f8e00ff */
[----:B------:R-:W-:Y:S01]  /*25c10*/  IADD3 R15, R163, R15, RZ ;  /* 0x0000000fa30f7210 */ /* 0x000fe20007ffe0ff */
[----:B------:R-:W-:Y:S02]  /*25c20*/  IMAD.SHL.U32 R155, R155, 0x200, RZ ;  /* 0x000002009b9b7824 */ /* 0x000fe400078e00ff */
[----:B------:R-:W-:Y:S01]  /*25c30*/  IMAD.IADD R11, R163, 0x1, R11 ;  /* 0x00000001a30b7824 */ /* 0x000fe200078e020b */
[----:B------:R-:W-:Y:S02]  /*25c40*/  SHF.L.U64.HI R161, R161, 0x9, R154 ;  /* 0x00000009a1a17819 */ /* 0x000fe4000001029a */
[----:B-1----:R-:W-:Y:S01]  /*25c50*/  IADD3 R8, P1, R155, R4, RZ ;  /* 0x000000049b087210 */ /* 0x002fe20007f3e0ff */
[----:B------:R-:W-:Y:S01]  /*25c60*/  IMAD.WIDE.U32 R10, R22, UR42, R10 ;  /* 0x0000002a160a7c25 */ /* 0x000fe2000f8e000a */
[----:B------:R-:W-:-:S02]  /*25c70*/  IADD3 R154, P4, R152, R14, RZ ;  /* 0x0000000e989a7210 */ /* 0x000fc40007f9e0ff */
[----:B------:R-:W-:Y:S01]  /*25c80*/  IADD3 R152, P6, R18, R14, RZ ;  /* 0x0000000e12987210 */ /* 0x000fe20007fde0ff */
[----:B------:R-:W-:Y:S01]  /*25c90*/  IMAD.X R9, R161, 0x1, R5, P1 ;  /* 0x00000001a1097824 */ /* 0x000fe200008e0605 */
[----:B0-----:R-:W-:Y:S02]  /*25ca0*/  IADD3 R7, R157, R11, RZ ;  /* 0x0000000b9d077210 */ /* 0x001fe40007ffe0ff */
[----:B------:R-:W-:-:S04]  /*25cb0*/  LEA R6, P5, R10, R12, 0x2 ;  /* 0x0000000c0a067211 */ /* 0x000fc800078a10ff */
[----:B------:R-:W-:Y:S01]  /*25cc0*/  LEA.HI.X R7, R10, R13, R7, 0x2, P5 ;  /* 0x0000000d0a077211 */ /* 0x000fe200028f1407 */
[----:B--2---:R-:W-:-:S04]  /*25cd0*/  FMUL R3, R159, R16 ;  /* 0x000000109f037220 */ /* 0x004fc80000400000 */
[----:B------:R-:W-:-:S05]  /*25ce0*/  FFMA R3, R24, R2, R3 ;  /* 0x0000000218037223 */ /* 0x000fca0000000003 */
[----:B------:R0:W-:Y:S01]  /*25cf0*/  @P3 STG.E desc[UR44][R8.64], R3 ;  /* 0x0000000308003986 */ /* 0x0001e2000c10192c */
[----:B------:R-:W-:Y:S05]  /*25d00*/  @!P2 BRA `(.L_x_283) ;  /* 0x000000000004a947 */ /* 0x000fea0003800000 */
[----:B------:R1:W5:Y:S02]  /*25d10*/  LDG.E.LTC128B R159, desc[UR44][R6.64+0x4] ;  /* 0x0000042c069f7981 */ /* 0x000364000c1e1920 */
.L_x_283:
[----:B------:R-:W-:Y:S05]  /*25d20*/  BSYNC B1 ;  /* 0x0000000000017941 */ /* 0x000fea0003800000 */
.L_x_282:
[----:B-----5:R-:W-:Y:S01]  /*25d30*/  FMUL R10, R159, R16 ;  /* 0x000000109f0a7220 */ /* 0x020fe20000400000 */
[----:B------:R-:W-:Y:S01]  /*25d40*/  ISETP.GT.AND P1, PT, R17, 0x88, PT ;  /* 0x000000881100780c */ /* 0x000fe20003f24270 */
[----:B------:R-:W-:Y:S01]  /*25d50*/  IMAD.X R20, R15, 0x1, R21, P4 ;  /* 0x000000010f147824 */ /* 0x000fe200020e0615 */
[----:B------:R-:W-:Y:S01]  /*25d60*/  IADD3.X R153, R19, R15, RZ, P6, !PT ;  /* 0x0000000f13997210 */ /* 0x000fe200037fe4ff */
[----:B------:R-:W-:Y:S01]  /*25d70*/  FFMA R25, R25, R2, R10 ;  /* 0x0000000219197223 */ /* 0x000fe2000000000a */
[----:B------:R-:W-:Y:S01]  /*25d80*/  ISETP.GT.AND P4, PT, R0, RZ, P1 ;  /* 0x000000ff0000720c */ /* 0x000fe20000f84270 */
[----:B------:R-:W-:Y:S01]  /*25d90*/  BSSY B1, `(.L_x_284) ;  /* 0x0000009000017945 */ /* 0x000fe20003800000 */
[----:B------:R-:W-:Y:S01]  /*25da0*/  LEA R10, P5, R154, R12, 0x2 ;  /* 0x0000000c9a0a7211 */ /* 0x000fe200078a10ff */
[----:B------:R-:W-:Y:S01]  /*25db0*/  IMAD.WIDE.U32 R22, R22, UR42, R152 ;  /* 0x0000002a16167c25 */ /* 0x000fe2000f8e0098 */
[----:B------:R2:W-:Y:S01]  /*25dc0*/  @P2 STG.E desc[UR44][R8.64+0x4], R25 ;  /* 0x0000041908002986 */ /* 0x0005e2000c10192c */
[----:B------:R-:W-:-:S02]  /*25dd0*/  IADD3 R14, P3, R8, R158, RZ ;  /* 0x0000009e080e7210 */ /* 0x000fc40007f7e0ff */
[----:B------:R-:W-:Y:S01]  /*25de0*/  LEA.HI.X R11, R154, R13, R20, 0x2, P5 ;  /* 0x0000000d9a0b7211 */ /* 0x000fe200028f1414 */
[----:B------:R-:W-:-:S05]  /*25df0*/  IMAD.IADD R157, R157, 0x1, R23 ;  /* 0x000000019d9d7824 */ /* 0x000fca00078e0217 */
[----:B------:R-:W-:Y:S05]  /*25e00*/  @!P4 BRA `(.L_x_285) ;  /* 0x000000000004c947 */ /* 0x000fea0003800000 */
[----:B------:R3:W5:Y:S02]  /*25e10*/  LDG.E.LTC128B R159, desc[UR44][R10.64] ;  /* 0x0000002c0a9f7981 */ /* 0x000764000c1e1920 */
.L_x_285:
[----:B------:R-:W-:Y:S05]  /*25e20*/  BSYNC B1 ;  /* 0x0000000000017941 */ /* 0x000fea0003800000 */
.L_x_284:
[----:B0----5:R-:W-:Y:S01]  /*25e30*/  FMUL R3, R159, R16 ;  /* 0x000000109f037220 */ /* 0x021fe20000400000 */
[----:B------:R-:W-:Y:S01]  /*25e40*/  IADD3.X R15, R9, R156, RZ, P3, !PT ;  /* 0x0000009c090f7210 */ /* 0x000fe20001ffe4ff */
[----:B------:R-:W-:Y:S01]  /*25e50*/  BSSY B1, `(.L_x_286) ;  /* 0x0000008000017945 */ /* 0x000fe20003800000 */
[----:B------:R-:W-:Y:S01]  /*25e60*/  ISETP.GT.AND P5, PT, R0, 0x1, P1 ;  /* 0x000000010000780c */ /* 0x000fe20000fa4270 */
[----:B------:R-:W-:Y:S01]  /*25e70*/  FFMA R3, R26, R2, R3 ;  /* 0x000000021a037223 */ /* 0x000fe20000000003 */
[----:B------:R-:W-:-:S04]  /*25e80*/  LEA R12, P2, R22, R12, 0x2 ;  /* 0x0000000c160c7211 */ /* 0x000fc800078410ff */
[----:B------:R0:W-:Y:S01]  /*25e90*/  @P4 STG.E desc[UR44][R14.64], R3 ;  /* 0x000000030e004986 */ /* 0x0001e2000c10192c */
[----:B------:R-:W-:-:S06]  /*25ea0*/  LEA.HI.X R13, R22, R13, R157, 0x2, P2 ;  /* 0x0000000d160d7211 */ /* 0x000fcc00010f149d */
[----:B------:R-:W-:Y:S05]  /*25eb0*/  @!P5 BRA `(.L_x_287) ;  /* 0x000000000004d947 */ /* 0x000fea0003800000 */
[----:B------:R4:W5:Y:S02]  /*25ec0*/  LDG.E.LTC128B R159, desc[UR44][R12.64+0x4] ;  /* 0x0000042c0c9f7981 */ /* 0x000964000c1e1920 */
.L_x_287:
[----:B------:R-:W-:Y:S05]  /*25ed0*/  BSYNC B1 ;  /* 0x0000000000017941 */ /* 0x000fea0003800000 */
.L_x_286:
[----:B---3-5:R-:W-:Y:S01]  /*25ee0*/  FMUL R10, R159, R16 ;  /* 0x000000109f0a7220 */ /* 0x028fe20000400000 */
[----:B------:R-:W-:Y:S01]  /*25ef0*/  ISETP.GT.AND P2, PT, R0, 0x8, P0 ;  /* 0x000000080000780c */ /* 0x000fe20000744270 */
[----:B------:R-:W-:Y:S02]  /*25f00*/  BSSY B1, `(.L_x_288) ;  /* 0x0000005000017945 */ /* 0x000fe40003800000 */
[----:B------:R-:W-:-:S05]  /*25f10*/  FFMA R27, R27, R2, R10 ;  /* 0x000000021b1b7223 */ /* 0x000fca000000000a */
[----:B------:R3:W-:Y:S05]  /*25f20*/  @P5 STG.E desc[UR44][R14.64+0x4], R27 ;  /* 0x0000041b0e005986 */ /* 0x0007ea000c10192c */
[----:B------:R-:W-:Y:S05]  /*25f30*/  @!P2 BRA `(.L_x_289) ;  /* 0x000000000004a947 */ /* 0x000fea0003800000 */
[----:B------:R0:W5:Y:S02]  /*25f40*/  LDG.E.LTC128B R159, desc[UR44][R6.64+0x20] ;  /* 0x0000202c069f7981 */ /* 0x000164000c1e1920 */
.L_x_289:
[----:B------:R-:W-:Y:S05]  /*25f50*/  BSYNC B1 ;  /* 0x0000000000017941 */ /* 0x000fea0003800000 */
.L_x_288:
[----:B0----5:R-:W-:Y:S01]  /*25f60*/  FMUL R3, R159, R16 ;  /* 0x000000109f037220 */ /* 0x021fe20000400000 */
[----:B------:R-:W-:Y:S01]  /*25f70*/  ISETP.GT.AND P4, PT, R0, 0x9, P0 ;  /* 0x000000090000780c */ /* 0x000fe20000784270 */
[----:B------:R-:W-:Y:S02]  /*25f80*/  BSSY B1, `(.L_x_290) ;  /* 0x0000005000017945 */ /* 0x000fe40003800000 */
[----:B------:R-:W-:-:S05]  /*25f90*/  FFMA R3, R28, R2, R3 ;  /* 0x000000021c037223 */ /* 0x000fca0000000003 */
[----:B------:R0:W-:Y:S05]  /*25fa0*/  @P2 STG.E desc[UR44][R8.64+0x20], R3 ;  /* 0x0000200308002986 */ /* 0x0001ea000c10192c */
[----:B------:R-:W-:Y:S05]  /*25fb0*/  @!P4 BRA `(.L_x_291) ;  /* 0x000000000004c947 */ /* 0x000fea0003800000 */
[----:B------:R0:W5:Y:S02]  /*25fc0*/  LDG.E.LTC128B R159, desc[UR44][R6.64+0x24] ;  /* 0x0000242c069f7981 */ /* 0x000164000c1e1920 */
.L_x_291:
[----:B------:R-:W-:Y:S05]  /*25fd0*/  BSYNC B1 ;  /* 0x0000000000017941 */ /* 0x000fea0003800000 */
.L_x_290:
[----:B---3-5:R-:W-:Y:S01]  /*25fe0*/  FMUL R14, R159, R16 ;  /* 0x000000109f0e7220 */ /* 0x028fe20000400000 */
[----:B------:R-:W-:Y:S01]  /*25ff0*/  ISETP.GT.AND P2, PT, R0, 0x8, P1 ;  /* 0x000000080000780c */ /* 0x000fe20000f44270 */
[----:B------:R-:W-:Y:S01]  /*26000*/  BSSY B1, `(.L_x_292) ;  /* 0x0000006000017945 */ /* 0x000fe20003800000 */
[----:B------:R-:W-:Y:S01]  /*26010*/  IADD3 R10, P3, R158, R8, RZ ;  /* 0x000000089e0a7210 */ /* 0x000fe20007f7e0ff */
[----:B------:R-:W-:-:S05]  /*26020*/  FFMA R29, R29, R2, R14 ;  /* 0x000000021d1d7223 */ /* 0x000fca000000000e */
[----:B------:R3:W-:Y:S05]  /*26030*/  @P4 STG.E desc[UR44][R8.64+0x24], R29 ;  /* 0x0000241d08004986 */ /* 0x0007ea000c10192c */
[----:B------:R-:W-:Y:S05]  /*26040*/  @!P2 BRA `(.L_x_293) ;  /* 0x000000000004a947 */ /* 0x000fea0003800000 */
[----:B------:R0:W5:Y:S02]  /*26050*/  LDG.E.LTC128B R159, desc[UR44][R12.64+0x20] ;  /* 0x0000202c0c9f7981 */ /* 0x000164000c1e1920 */
.L_x_293:
[----:B------:R-:W-:Y:S05]  /*26060*/  BSYNC B1 ;  /* 0x0000000000017941 */ /* 0x000fea0003800000 */
.L_x_292:
[----:B0----5:R-:W-:Y:S01]  /*26070*/  FMUL R3, R159, R16 ;  /* 0x000000109f037220 */ /* 0x021fe20000400000 */
[----:B------:R-:W-:Y:S01]  /*26080*/  IMAD.X R11, R156, 0x1, R9, P3 ;  /* 0x000000019c0b7824 */ /* 0x000fe200018e0609 */
[----:B------:R-:W-:Y:S01]  /*26090*/  ISETP.GT.AND P4, PT, R0, 0x9, P1 ;  /* 0x000000090000780c */ /* 0x000fe20000f84270 */
[----:B------:R-:W-:Y:S01]  /*260a0*/  BSSY B1, `(.L_x_294) ;  /* 0x0000007000017945 */ /* 0x000fe20003800000 */
[----:B------:R-:W-:Y:S01]  /*260b0*/  FFMA R15, R30, R2, R3 ;  /* 0x000000021e0f7223 */ /* 0x000fe20000000003 */
[----:B------:R-:W-:Y:S02]  /*260c0*/  IADD3 R158, P6, P5, R158, R4, R155 ;  /* 0x000000049e9e7210 */ /* 0x000fe40007dde09b */
[----:B------:R-:W-:Y:S02]  /*260d0*/  MOV R3, R159 ;  /* 0x0000009f00037202 */ /* 0x000fe40000000f00 */
[----:B------:R0:W-:Y:S06]  /*260e0*/  @P2 STG.E desc[UR44][R10.64+0x20], R15 ;  /* 0x0000200f0a002986 */ /* 0x0001ec000c10192c */
[----:B------:R-:W-:Y:S05]  /*260f0*/  @!P4 BRA `(.L_x_295) ;  /* 0x000000000004c947 */ /* 0x000fea0003800000 */
[----:B------:R0:W5:Y:S02]  /*26100*/  LDG.E.LTC128B R3, desc[UR44][R12.64+0x24] ;  /* 0x0000242c0c037981 */ /* 0x000164000c1e1920 */
.L_x_295:
[----:B------:R-:W-:Y:S05]  /*26110*/  BSYNC B1 ;  /* 0x0000000000017941 */ /* 0x000fea0003800000 */
.L_x_294:
[----:B-----5:R-:W-:Y:S01]  /*26120*/  FMUL R4, R3, R16 ;  /* 0x0000001003047220 */ /* 0x020fe20000400000 */
[----:B------:R-:W-:Y:S01]  /*26130*/  IADD3.X R159, R156, R5, R161, P6, P5 ;  /* 0x000000059c9f7210 */ /* 0x000fe200037ea4a1 */
[----:B------:R-:W-:Y:S01]  /*26140*/  BSSY B1, `(.L_x_296) ;  /* 0x0000006000017945 */ /* 0x000fe20003800000 */
[----:B------:R-:W-:Y:S01]  /*26150*/  ISETP.GT.AND P2, PT, R0, 0x10, P0 ;  /* 0x000000100000780c */ /* 0x000fe20000744270 */
[----:B------:R-:W-:-:S05]  /*26160*/  FFMA R31, R31, R2, R4 ;  /* 0x000000021f1f7223 */ /* 0x000fca0000000004 */
[----:B------:R0:W-:Y:S07]  /*26170*/  @P4 STG.E desc[UR44][R158.64+0x24], R31 ;  /* 0x0000241f9e004986 */ /* 0x0001ee000c10192c */
[----:B------:R-:W-:Y:S05]  /*26180*/  @!P2 BRA `(.L_x_297) ;  /* 0x000000000004a947 */ /* 0x000fea0003800000 */
[----:B------:R0:W5:Y:S02]  /*26190*/  LDG.E.LTC128B R3, desc[UR44][R6.64+0x40] ;  /* 0x0000402c06037981 */ /* 0x000164000c1e1920 */
.L_x_297:
[----:B------:R-:W-:Y:S05]  /*261a0*/  BSYNC B1 ;  /* 0x0000000000017941 */ /* 0x000fea0003800000 */
.L_x_296:
[----:B-----5:R-:W-:Y:S01]  /*261b0*/  FMUL R5, R3, R16 ;  /* 0x0000001003057220 */ /* 0x020fe20000400000 */
[----:B------:R-:W-:Y:S01]  /*261c0*/  ISETP.GT.AND P3, PT, R0, 0x11, P0 ;  /* 0x000000110000780c */ /* 0x000fe20000764270 */
[----:B------:R-:W-:Y:S02]  /*261d0*/  BSSY B1, `(.L_x_298) ;  /* 0x0000005000017945 */ /* 0x000fe40003800000 */
[----:B------:R-:W-:-:S05]  /*261e0*/  FFMA R5, R32, R2, R5 ;  /* 0x0000000220057223 */ /* 0x000fca0000000005 */
[----:B------:R0:W-:Y:S05]  /*261f0*/  @P2 STG.E desc[UR44][R8.64+0x40], R5 ;  /* 0x0000400508002986 */ /* 0x0001ea000c10192c */
[----:B------:R-:W-:Y:S05]  /*26200*/  @!P3 BRA `(.L_x_299) ;  /* 0x000000000004b947 */ /* 0x000fea0003800000 */
[----:B------:R0:W5:Y:S02]  /*26210*/  LDG.E.LTC128B R3, desc[UR44][R6.64+0x44] ;  /* 0x0000442c06037981 */ /* 0x000164000c1e1920 */
.L_x_299:
[----:B------:R-:W-:Y:S05]  /*26220*/  BSYNC B1 ;  /* 0x0000000000017941 */ /* 0x000fea0003800000 */
.L_x_298:
[----:B-----5:R-:W-:Y:S01]  /*26230*/  FMUL R4, R3, R16 ;  /* 0x0000001003047220 */ /* 0x020fe20000400000 */
[----:B------:R-:W-:Y:S01]  /*26240*/  ISETP.GT.AND P2, PT, R0, 0x10, P1 ;  /* 0x000000100000780c */ /* 0x000fe20000f44270 */
[----:B------:R-:W-:Y:S02]  /*26250*/  BSSY B1, `(.L_x_300) ;  /* 0x0000005000017945 */ /* 0x000fe40003800000 */
[----:B------:R-:W-:-:S05]  /*26260*/  FFMA R33, R33, R2, R4 ;  /* 0x0000000221217223 */ /* 0x000fca0000000004 */
[----:B------:R0:W-:Y:S05]  /*26270*/  @P3 STG.E desc[UR44][R8.64+0x44], R33 ;  /* 0x0000442108003986 */ /* 0x0001ea000c10192c */
[----:B------:R-:W-:Y:S05]  /*26280*/  @!P2 BRA `(.L_x_301) ;  /* 0x000000000004a947 */ /* 0x000fea0003800000 */
[----:B------:R0:W5:Y:S02]  /*26290*/  LDG.E.LTC128B R3, desc[UR44][R12.64+0x40] ;  /* 0x0000402c0c037981 */ /* 0x000164000c1e1920 */
.L_x_301:
[----:B------:R-:W-:Y:S05]  /*262a0*/  BSYNC B1 ;  /* 0x0000000000017941 */ /* 0x000fea0003800000 */
.L_x_300:
[----:B0----5:R-:W-:Y:S01]  /*262b0*/  FMUL R5, R3, R16 ;  /* 0x0000001003057220 */ /* 0x021fe20000400000 */
[----:B------:R-:W-:Y:S01]  /*262c0*/  @P2 IMAD.MOV.U32 R4, RZ, RZ, R158 ;  /* 0x000000ffff042224 */ /* 0x000fe200078e009e */
[----:B------:R-:W-:Y:S01]  /*262d0*/  ISETP.GT.AND P3, PT, R0, 0x11, P1 ;  /* 0x000000110000780c */ /* 0x000fe20000f64270 */
[----:B------:R-:W-:Y:S01]  /*262e0*/  BSSY B1, `(.L_x_302) ;  /* 0x0000006000017945 */ /* 0x000fe20003800000 */
[----:B------:R-:W-:Y:S01]  /*262f0*/  FFMA R11, R34, R2, R5 ;  /* 0x00000002220b7223 */ /* 0x000fe20000000005 */
[----:B------:R-:W-:-:S05]  /*26300*/  @P2 MOV R5, R159 ;  /* 0x0000009f00052202 */ /* 0x000fca0000000f00 */
[----:B------:R0:W-:Y:S05]  /*26310*/  @P2 STG.E desc[UR44][R4.64+0x40], R11 ;  /* 0x0000400b04002986 */ /* 0x0001ea000c10192c */
[----:B------:R-:W-:Y:S05]  /*26320*/  @!P3 BRA `(.L_x_303) ;  /* 0x000000000004b947 */ /* 0x000fea0003800000 */
[----:B------:R0:W5:Y:S02]  /*26330*/  LDG.E.LTC128B R3, desc[UR44][R12.64+0x44] ;  /* 0x0000442c0c037981 */ /* 0x000164000c1e1920 */
.L_x_303:
[----:B------:R-:W-:Y:S05]  /*26340*/  BSYNC B1 ;  /* 0x0000000000017941 */ /* 0x000fea0003800000 */
.L_x_302:
[----:B0----5:R-:W-:Y:S01]  /*26350*/  FMUL R4, R3, R16 ;  /* 0x0000001003047220 */ /* 0x021fe20000400000 */
[----:B------:R-:W-:Y:S01]  /*26360*/  @P3 MOV R5, R159 ;  /* 0x0000009f00053202 */ /* 0x000fe20000000f00 */
[----:B------:R-:W-:Y:S01]  /*26370*/  BSSY B1, `(.L_x_304) ;  /* 0x0000007000017945 */ /* 0x000fe20003800000 */
[----:B------:R-:W-:Y:S01]  /*26380*/  ISETP.GT.AND P2, PT, R0, 0x18, P0 ;  /* 0x000000180000780c */ /* 0x000fe20000744270 */
[----:B------:R-:W-:Y:S01]  /*26390*/  FFMA R35, R35, R2, R4 ;  /* 0x0000000223237223 */ /* 0x000fe20000000004 */
[----:B------:R-:W-:-:S05]  /*263a0*/  @P3 IMAD.MOV.U32 R4, RZ, RZ, R158 ;  /* 0x000000ffff043224 */ /* 0x000fca00078e009e */
[----:B------:R0:W-:Y:S06]  /*263b0*/  @P3 STG.E desc[UR44][R4.64+0x44], R35 ;  /* 0x0000442304003986 */ /* 0x0001ec000c10192c */
[----:B------:R-:W-:Y:S05]  /*263c0*/  @!P2 BRA `(.L_x_305) ;  /* 0x000000000004a947 */ /* 0x000fea0003800000 */
[----:B------:R0:W5:Y:S02]  /*263d0*/  LDG.E.LTC128B R3, desc[UR44][R6.64+0x60] ;  /* 0x0000602c06037981 */ /* 0x000164000c1e1920 */
.L_x_305:
[----:B------:R-:W-:Y:S05]  /*263e0*/  BSYNC B1 ;  /* 0x0000000000017941 */ /* 0x000fea0003800000 */
.L_x_304:
[----:B0----5:R-:W-:Y:S01]  /*263f0*/  FMUL R5, R3, R16 ;  /* 0x0000001003057220 */ /* 0x021fe20000400000 */
[----:B------:R-:W-:Y:S01]  /*26400*/  ISETP.GT.AND P3, PT, R0, 0x19, P0 ;  /* 0x000000190000780c */ /* 0x000fe20000764270 */
[----:B------:R-:W-:Y:S02]  /*26410*/  BSSY B1, `(.L_x_306) ;  /* 0x0000005000017945 */ /* 0x000fe40003800000 */
[----:B------:R-:W-:-:S05]  /*26420*/  FFMA R5, R36, R2, R5 ;  /* 0x0000000224057223 */ /* 0x000fca0000000005 */
[----:B------:R0:W-:Y:S05]  /*26430*/  @P2 STG.E desc[UR44][R8.64+0x60], R5 ;  /* 0x0000600508002986 */ /* 0x0001ea000c10192c */
[----:B------:R-:W-:Y:S05]  /*26440*/  @!P3 BRA `(.L_x_307) ;  /* 0x000000000004b947 */ /* 0x000fea0003800000 */
[----:B------:R0:W5:Y:S02]  /*26450*/  LDG.E.LTC128B R3, desc[UR44][R6.64+0x64] ;  /* 0x0000642c06037981 */ /* 0x000164000c1e1920 */
.L_x_307:
[----:B------:R-:W-:Y:S05]  /*26460*/  BSYNC B1 ;  /* 0x0000000000017941 */ /* 0x000fea0003800000 */
.L_x_306:
[----:B-----5:R-:W-:Y:S01]  /*26470*/  FMUL R4, R3, R16 ;  /* 0x0000001003047220 */ /* 0x020fe20000400000 */
[----:B------:R-:W-:Y:S01]  /*26480*/  ISETP.GT.AND P2, PT, R0, 0x18, P1 ;  /* 0x000000180000780c */ /* 0x000fe20000f44270 */
[----:B------:R-:W-:Y:S02]  /*26490*/  BSSY B1, `(.L_x_308) ;  /* 0x0000005000017945 */ /* 0x000fe40003800000 */
[----:B------:R-:W-:-:S05]  /*264a0*/  FFMA R37, R37, R2, R4 ;  /* 0x0000000225257223 */ /* 0x000fca0000000004 */
[----:B------:R0:W-:Y:S05]  /*264b0*/  @P3 STG.E desc[UR44][R8.64+0x64], R37 ;  /* 0x0000642508003986 */ /* 0x0001ea000c10192c */
[----:B------:R-:W-:Y:S05]  /*264c0*/  @!P2 BRA `(.L_x_309) ;  /* 0x000000000004a947 */ /* 0x000fea0003800000 */
[----:B------:R0:W5:Y:S02]  /*264d0*/  LDG.E.LTC128B R3, desc[UR44][R12.64+0x60] ;  /* 0x0000602c0c037981 */ /* 0x000164000c1e1920 */
.L_x_309:
[----:B------:R-:W-:Y:S05]  /*264e0*/  BSYNC B1 ;  /* 0x0000000000017941 */ /* 0x000fea0003800000 */
.L_x_308:
        /* <DEDUP_REMOVED lines=9> */
.L_x_311:
[----:B------:R-:W-:Y:S05]  /*26580*/  BSYNC B1 ;  /* 0x0000000000017941 */ /* 0x000fea0003800000 */
.L_x_310:
        /* <DEDUP_REMOVED lines=9> */
.L_x_313:
[----:B------:R-:W-:Y:S05]  /*26620*/  BSYNC B1 ;  /* 0x0000000000017941 */ /* 0x000fea0003800000 */
.L_x_312:
[----:B0----5:R-:W-:Y:S01]  /*26630*/  FMUL R5, R3, R16 ;  /* 0x0000001003057220 */ /* 0x021fe20000400000 */
[----:B------:R-:W-:Y:S01]  /*26640*/  ISETP.GT.AND P3, PT, R0, 0x21, P0 ;  /* 0x000000210000780c */ /* 0x000fe20000764270 */
[----:B------:R-:W-:Y:S02]  /*26650*/  BSSY B1, `(.L_x_314) ;  /* 0x0000005000017945 */ /* 0x000fe40003800000 */
[----:B------:R-:W-:-:S05]  /*26660*/  FFMA R5, R40, R2, R5 ;  /* 0x0000000228057223 */ /* 0x000fca0000000005 */
[----:B------:R0:W-:Y:S05]  /*26670*/  @P2 STG.E desc[UR44][R8.64+0x80], R5 ;  /* 0x0000800508002986 */ /* 0x0001ea000c10192c */
[----:B------:R-:W-:Y:S05]  /*26680*/  @!P3 BRA `(.L_x_315) ;  /* 0x000000000004b947 */ /* 0x000fea0003800000 */
[----:B------:R0:W5:Y:S02]  /*26690*/  LDG.E.LTC128B R3, desc[UR44][R6.64+0x84] ;  /* 0x0000842c06037981 */ /* 0x000164000c1e1920 */
.L_x_315:
[----:B------:R-:W-:Y:S05]  /*266a0*/  BSYNC B1 ;  /* 0x0000000000017941 */ /* 0x000fea0003800000 */
.L_x_314:
[----:B-----5:R-:W-:Y:S01]  /*266b0*/  FMUL R4, R3, R16 ;  /* 0x0000001003047220 */ /* 0x020fe20000400000 */
[----:B------:R-:W-:Y:S01]  /*266c0*/  ISETP.GT.AND P2, PT, R0, 0x20, P1 ;  /* 0x000000200000780c */ /* 0x000fe20000f44270 */
[----:B------:R-:W-:Y:S02]  /*266d0*/  BSSY B1, `(.L_x_316) ;  /* 0x0000005000017945 */ /* 0x000fe40003800000 */
[----:B------:R-:W-:-:S05]  /*266e0*/  FFMA R41, R41, R2, R4 ;  /* 0x0000000229297223 */ /* 0x000fca0000000004 */
[----:B------:R0:W-:Y:S05]  /*266f0*/  @P3 STG.E desc[UR44][R8.64+0x84], R41 ;  /* 0x0000842908003986 */ /* 0x0001ea000c10192c */
[----:B------:R-:W-:Y:S05]  /*26700*/  @!P2 BRA `(.L_x_317) ;  /* 0x000000000004a947 */ /* 0x000fea0003800000 */
[----:B------:R0:W5:Y:S02]  /*26710*/  LDG.E.LTC128B R3, desc[UR44][R12.64+0x80] ;  /* 0x0000802c0c037981 */ /* 0x000164000c1e1920 */
.L_x_317:
[----:B------:R-:W-:Y:S05]  /*26720*/  BSYNC B1 ;  /* 0x0000000000017941 */ /* 0x000fea0003800000 */
.L_x_316:
        /* <DEDUP_REMOVED lines=9> */
.L_x_319:
[----:B------:R-:W-:Y:S05]  /*267c0*/  BSYNC B1 ;  /* 0x0000000000017941 */ /* 0x000fea0003800000 */
.L_x_318:
        /* <DEDUP_REMOVED lines=9> */
.L_x_321:
[----:B------:R-:W-:Y:S05]  /*26860*/  BSYNC B1 ;  /* 0x0000000000017941 */ /* 0x000fea0003800000 */
.L_x_320:
[----:B0----5:R-:W-:Y:S01]  /*26870*/  FMUL R5, R3, R16 ;  /* 0x0000001003057220 */ /* 0x021fe20000400000 */
[----:B------:R-:W-:Y:S01]  /*26880*/  ISETP.GT.AND P3, PT, R0, 0x29, P0 ;  /* 0x000000290000780c */ /* 0x000fe20000764270 */
[----:B------:R-:W-:Y:S02]  /*26890*/  BSSY B1, `(.L_x_322) ;  /* 0x0000005000017945 */ /* 0x000fe40003800000 */
[----:B------:R-:W-:-:S05]  /*268a0*/  FFMA R5, R44, R2, R5 ;  /* 0x000000022c057223 */ /* 0x000fca0000000005 */
[----:B------:R0:W-:Y:S05]  /*268b0*/  @P2 STG.E desc[UR44][R8.64+0xa0], R5 ;  /* 0x0000a00508002986 */ /* 0x0001ea000c10192c */
[----:B------:R-:W-:Y:S05]  /*268c0*/  @!P3 BRA `(.L_x_323) ;  /* 0x000000000004b947 */ /* 0x000fea0003800000 */
[----:B------:R0:W5:Y:S02]  /*268d0*/  LDG.E.LTC128B R3, desc[UR44][R6.64+0xa4] ;  /* 0x0000a42c06037981 */ /* 0x000164000c1e1920 */
.L_x_323:
[----:B------:R-:W-:Y:S05]  /*268e0*/  BSYNC B1 ;  /* 0x0000000000017941 */ /* 0x000fea0003800000 */
.L_x_322:
[----:B-----5:R-:W-:Y:S01]  /*268f0*/  FMUL R4, R3, R16 ;  /* 0x0000001003047220 */ /* 0x020fe20000400000 */
[----:B------:R-:W-:Y:S01]  /*26900*/  ISETP.GT.AND P2, PT, R0, 0x28, P1 ;  /* 0x000000280000780c */ /* 0x000fe20000f44270 */
[----:B------:R-:W-:Y:S02]  /*26910*/  BSSY B1, `(.L_x_324) ;  /* 0x0000005000017945 */ /* 0x000fe40003800000 */
[----:B------:R-:W-:-:S05]  /*26920*/  FFMA R45, R45, R2, R4 ;  /* 0x000000022d2d7223 */ /* 0x000fca0000000004 */
[----:B------:R0:W-:Y:S05]  /*26930*/  @P3 STG.E desc[UR44][R8.64+0xa4], R45 ;  /* 0x0000a42d08003986 */ /* 0x0001ea000c10192c */
[----:B------:R-:W-:Y:S05]  /*26940*/  @!P2 BRA `(.L_x_325) ;  /* 0x000000000004a947 */ /* 0x000fea0003800000 */
[----:B------:R0:W5:Y:S02]  /*26950*/  LDG.E.LTC128B R3, desc[UR44][R12.64+0xa0] ;  /* 0x0000a02c0c037981 */ /* 0x000164000c1e1920 */
.L_x_325:
[----:B------:R-:W-:Y:S05]  /*26960*/  BSYNC B1 ;  /* 0x0000000000017941 */ /* 0x000fea0003800000 */
.L_x_324:
        /* <DEDUP_REMOVED lines=9> */
.L_x_327:
[----:B------:R-:W-:Y:S05]  /*26a00*/  BSYNC B1 ;  /* 0x0000000000017941 */ /* 0x000fea0003800000 */
.L_x_326:
        /* <DEDUP_REMOVED lines=9> */
.L_x_329:
[----:B------:R-:W-:Y:S05]  /*26aa0*/  BSYNC B1 ;  /* 0x0000000000017941 */ /* 0x000fea0003800000 */
.L_x_328:
[----:B0----5:R-:W-:Y:S01]  /*26ab0*/  FMUL R5, R3, R16 ;  /* 0x0000001003057220 */ /* 0x021fe20000400000 */
[----:B------:R-:W-:Y:S01]  /*26ac0*/  ISETP.GT.AND P3, PT, R0, 0x31, P0 ;  /* 0x000000310000780c */ /* 0x000fe20000764270 */
[----:B------:R-:W-:Y:S02]  /*26ad0*/  BSSY B1, `(.L_x_330) ;  /* 0x0000005000017945 */ /* 0x000fe40003800000 */
[----:B------:R-:W-:-:S05]  /*26ae0*/  FFMA R5, R48, R2, R5 ;  /* 0x0000000230057223 */ /* 0x000fca0000000005 */
[----:B------:R0:W-:Y:S05]  /*26af0*/  @P2 STG.E desc[UR44][R8.64+0xc0], R5 ;  /* 0x0000c00508002986 */ /* 0x0001ea000c10192c */
[----:B------:R-:W-:Y:S05]  /*26b00*/  @!P3 BRA `(.L_x_331) ;  /* 0x000000000004b947 */ /* 0x000fea0003800000 */
[----:B------:R0:W5:Y:S02]  /*26b10*/  LDG.E.LTC128B R3, desc[UR44][R6.64+0xc4] ;  /* 0x0000c42c06037981 */ /* 0x000164000c1e1920 */
.L_x_331:
[----:B------:R-:W-:Y:S05]  /*26b20*/  BSYNC B1 ;  /* 0x0000000000017941 */ /* 0x000fea0003800000 */
.L_x_330:
[----:B-----5:R-:W-:Y:S01]  /*26b30*/  FMUL R4, R3, R16 ;  /* 0x0000001003047220 */ /* 0x020fe20000400000 */
[----:B------:R-:W-:Y:S01]  /*26b40*/  ISETP.GT.AND P2, PT, R0, 0x30, P1 ;  /* 0x000000300000780c */ /* 0x000fe20000f44270 */
[----:B------:R-:W-:Y:S02]  /*26b50*/  BSSY B1, `(.L_x_332) ;  /* 0x0000005000017945 */ /* 0x000fe40003800000 */
[----:B------:R-:W-:-:S05]  /*26b60*/  FFMA R49, R49, R2, R4 ;  /* 0x0000000231317223 */ /* 0x000fca0000000004 */
[----:B------:R0:W-:Y:S05]  /*26b70*/  @P3 STG.E desc[UR44][R8.64+0xc4], R49 ;  /* 0x0000c43108003986 */ /* 0x0001ea000c10192c */
[----:B------:R-:W-:Y:S05]  /*26b80*/  @!P2 BRA `(.L_x_333) ;  /* 0x000000000004a947 */ /* 0x000fea0003800000 */
[----:B------:R0:W5:Y:S02]  /*26b90*/  LDG.E.LTC128B R3, desc[UR44][R12.64+0xc0] ;  /* 0x0000c02c0c037981 */ /* 0x000164000c1e1920 */
.L_x_333:
[----:B------:R-:W-:Y:S05]  /*26ba0*/  BSYNC B1 ;  /* 0x0000000000017941 */ /* 0x000fea0003800000 */
.L_x_332:
        /* <DEDUP_REMOVED lines=9> */
.L_x_335:
[----:B------:R-:W-:Y:S05]  /*26c40*/  BSYNC B1 ;  /* 0x0000000000017941 */ /* 0x000fea0003800000 */
.L_x_334:
        /* <DEDUP_REMOVED lines=9> */
.L_x_337:
[----:B------:R-:W-:Y:S05]  /*26ce0*/  BSYNC B1 ;  /* 0x0000000000017941 */ /* 0x000fea0003800000 */
.L_x_336:
[----:B0----5:R-:W-:Y:S01]  /*26cf0*/  FMUL R5, R3, R16 ;  /* 0x0000001003057220 */ /* 0x021fe20000400000 */
[----:B------:R-:W-:Y:S01]  /*26d00*/  ISETP.GT.AND P3, PT, R0, 0x39, P0 ;  /* 0x000000390000780c */ /* 0x000fe20000764270 */
[----:B------:R-:W-:Y:S02]  /*26d10*/  BSSY B1, `(.L_x_338) ;  /* 0x0000005000017945 */ /* 0x000fe40003800000 */
[----:B------:R-:W-:-:S05]  /*26d20*/  FFMA R5, R52, R2, R5 ;  /* 0x0000000234057223 */ /* 0x000fca0000000005 */
[----:B------:R0:W-:Y:S05]  /*26d30*/  @P2 STG.E desc[UR44][R8.64+0xe0], R5 ;  /* 0x0000e00508002986 */ /* 0x0001ea000c10192c */
[----:B------:R-:W-:Y:S05]  /*26d40*/  @!P3 BRA `(.L_x_339) ;  /* 0x000000000004b947 */ /* 0x000fea0003800000 */
[----:B------:R0:W5:Y:S02]  /*26d50*/  LDG.E.LTC128B R3, desc[UR44][R6.64+0xe4] ;  /* 0x0000e42c06037981 */ /* 0x000164000c1e1920 */
.L_x_339:
[----:B------:R-:W-:Y:S05]  /*26d60*/  BSYNC B1 ;  /* 0x0000000000017941 */ /* 0x000fea0003800000 */
.L_x_338:
[----:B-----5:R-:W-:Y:S01]  /*26d70*/  FMUL R4, R3, R16 ;  /* 0x0000001003047220 */ /* 0x020fe20000400000 */
[----:B------:R-:W-:Y:S01]  /*26d80*/  ISETP.GT.AND P2, PT, R0, 0x38, P1 ;  /* 0x000000380000780c */ /* 0x000fe20000f44270 */
[----:B------:R-:W-:Y:S02]  /*26d90*/  BSSY B1, `(.L_x_340) ;  /* 0x0000005000017945 */ /* 0x000fe40003800000 */
[----:B------:R-:W-:-:S05]  /*26da0*/  FFMA R53, R53, R2, R4 ;  /* 0x0000000235357223 */ /* 0x000fca0000000004 */
[----:B------:R0:W-:Y:S05]  /*26db0*/  @P3 STG.E desc[UR44][R8.64+0xe4], R53 ;  /* 0x0000e43508003986 */ /* 0x0001ea000c10192c */
[----:B------:R-:W-:Y:S05]  /*26dc0*/  @!P2 BRA `(.L_x_341) ;  /* 0x000000000004a947 */ /* 0x000fea0003800000 */
[----:B------:R0:W5:Y:S02]  /*26dd0*/  LDG.E.LTC128B R3, desc[UR44][R12.64+0xe0] ;  /* 0x0000e02c0c037981 */ /* 0x000164000c1e1920 */
.L_x_341:
[----:B------:R-:W-:Y:S05]  /*26de0*/  BSYNC B1 ;  /* 0x0000000000017941 */ /* 0x000fea0003800000 */
.L_x_340:
        /* <DEDUP_REMOVED lines=9> */
.L_x_343:
[----:B------:R-:W-:Y:S05]  /*26e80*/  BSYNC B1 ;  /* 0x0000000000017941 */ /* 0x000fea0003800000 */
.L_x_342:
        /* <DEDUP_REMOVED lines=9> */
.L_x_345:
[----:B------:R-:W-:Y:S05]  /*26f20*/  BSYNC B1 ;  /* 0x0000000000017941 */ /* 0x000fea0003800000 */
.L_x_344:
[----:B0----5:R-:W-:Y:S01]  /*26f30*/  FMUL R5, R3, R16 ;  /* 0x0000001003057220 */ /* 0x021fe20000400000 */
[----:B------:R-:W-:Y:S01]  /*26f40*/  ISETP.GT.AND P3, PT, R0, 0x41, P0 ;  /* 0x000000410000780c */ /* 0x000fe20000764270 */
[----:B------:R-:W-:Y:S02]  /*26f50*/  BSSY B1, `(.L_x_346) ;  /* 0x0000005000017945 */ /* 0x000fe40003800000 */
[----:B------:R-:W-:-:S05]  /*26f60*/  FFMA R5, R56, R2, R5 ;  /* 0x0000000238057223 */ /* 0x000fca0000000005 */
[----:B------:R0:W-:Y:S05]  /*26f70*/  @P2 STG.E desc[UR44][R8.64+0x100], R5 ;  /* 0x0001000508002986 */ /* 0x0001ea000c10192c */
[----:B------:R-:W-:Y:S05]  /*26f80*/  @!P3 BRA `(.L_x_347) ;  /* 0x000000000004b947 */ /* 0x000fea0003800000 */
[----:B------:R0:W5:Y:S02]  /*26f90*/  LDG.E.LTC128B R3, desc[UR44][R6.64+0x104] ;  /* 0x0001042c06037981 */ /* 0x000164000c1e1920 */
.L_x_347:
[----:B------:R-:W-:Y:S05]  /*26fa0*/  BSYNC B1 ;  /* 0x0000000000017941 */ /* 0x000fea0003800000 */
.L_x_346:
[----:B-----5:R-:W-:Y:S01]  /*26fb0*/  FMUL R4, R3, R16 ;  /* 0x0000001003047220 */ /* 0x020fe20000400000 */
[----:B------:R-:W-:Y:S01]  /*26fc0*/  ISETP.GT.AND P2, PT, R0, 0x40, P1 ;  /* 0x000000400000780c */ /* 0x000fe20000f44270 */
[----:B------:R-:W-:Y:S02]  /*26fd0*/  BSSY B1, `(.L_x_348) ;  /* 0x0000005000017945 */ /* 0x000fe40003800000 */
[----:B------:R-:W-:-:S05]  /*26fe0*/  FFMA R57, R57, R2, R4 ;  /* 0x0000000239397223 */ /* 0x000fca0000000004 */
[----:B------:R0:W-:Y:S05]  /*26ff0*/  @P3 STG.E desc[UR44][R8.64+0x104], R57 ;  /* 0x0001043908003986 */ /* 0x0001ea000c10192c */
[----:B------:R-:W-:Y:S05]  /*27000*/  @!P2 BRA `(.L_x_349) ;  /* 0x000000000004a947 */ /* 0x000fea0003800000 */
[----:B------:R0:W5:Y:S02]  /*27010*/  LDG.E.LTC128B R3, desc[UR44][R12.64+0x100] ;  /* 0x0001002c0c037981 */ /* 0x000164000c1e1920 */
.L_x_349:
[----:B------:R-:W-:Y:S05]  /*27020*/  BSYNC B1 ;  /* 0x0000000000017941 */ /* 0x000fea0003800000 */
.L_x_348:
        /* <DEDUP_REMOVED lines=9> */
.L_x_351:
[----:B------:R-:W-:Y:S05]  /*270c0*/  BSYNC B1 ;  /* 0x0000000000017941 */ /* 0x000fea0003800000 */
.L_x_350:
        /* <DEDUP_REMOVED lines=9> */
.L_x_353:
[----:B------:R-:W-:Y:S05]  /*27160*/  BSYNC B1 ;  /* 0x0000000000017941 */ /* 0x000fea0003800000 */
.L_x_352:
[----:B0----5:R-:W-:Y:S01]  /*27170*/  FMUL R5, R3, R16 ;  /* 0x0000001003057220 */ /* 0x021fe20000400000 */
[----:B------:R-:W-:Y:S01]  /*27180*/  ISETP.GT.AND P3, PT, R0, 0x49, P0 ;  /* 0x000000490000780c */ /* 0x000fe20000764270 */
[----:B------:R-:W-:Y:S02]  /*27190*/  BSSY B1, `(.L_x_354) ;  /* 0x0000005000017945 */ /* 0x000fe40003800000 */
[----:B------:R-:W-:-:S05]  /*271a0*/  FFMA R5, R60, R2, R5 ;  /* 0x000000023c057223 */ /* 0x000fca0000000005 */
[----:B------:R0:W-:Y:S05]  /*271b0*/  @P2 STG.E desc[UR44][R8.64+0x120], R5 ;  /* 0x0001200508002986 */ /* 0x0001ea000c10192c */
[----:B------:R-:W-:Y:S05]  /*271c0*/  @!P3 BRA `(.L_x_355) ;  /* 0x000000000004b947 */ /* 0x000fea0003800000 */
[----:B------:R0:W5:Y:S02]  /*271d0*/  LDG.E.LTC128B R3, desc[UR44][R6.64+0x124] ;  /* 0x0001242c06037981 */ /* 0x000164000c1e1920 */
.L_x_355:
[----:B------:R-:W-:Y:S05]  /*271e0*/  BSYNC B1 ;  /* 0x0000000000017941 */ /* 0x000fea0003800000 */
.L_x_354:
[----:B-----5:R-:W-:Y:S01]  /*271f0*/  FMUL R4, R3, R16 ;  /* 0x0000001003047220 */ /* 0x020fe20000400000 */
[----:B------:R-:W-:Y:S01]  /*27200*/  ISETP.GT.AND P2, PT, R0, 0x48, P1 ;  /* 0x000000480000780c */ /* 0x000fe20000f44270 */
[----:B------:R-:W-:Y:S02]  /*27210*/  BSSY B1, `(.L_x_356) ;  /* 0x0000005000017945 */ /* 0x000fe40003800000 */
[----:B------:R-:W-:-:S05]  /*27220*/  FFMA R61, R61, R2, R4 ;  /* 0x000000023d3d7223 */ /* 0x000fca0000000004 */
[----:B------:R0:W-:Y:S05]  /*27230*/  @P3 STG.E desc[UR44][R8.64+0x124], R61 ;  /* 0x0001243d08003986 */ /* 0x0001ea000c10192c */
[----:B------:R-:W-:Y:S05]  /*27240*/  @!P2 BRA `(.L_x_357) ;  /* 0x000000000004a947 */ /* 0x000fea0003800000 */
[----:B------:R0:W5:Y:S02]  /*27250*/  LDG.E.LTC128B R3, desc[UR44][R12.64+0x120] ;  /* 0x0001202c0c037981 */ /* 0x000164000c1e1920 */
.L_x_357:
[----:B------:R-:W-:Y:S05]  /*27260*/  BSYNC B1 ;  /* 0x0000000000017941 */ /* 0x000fea0003800000 */
.L_x_356:
        /* <DEDUP_REMOVED lines=9> */
.L_x_359:
[----:B------:R-:W-:Y:S05]  /*27300*/  BSYNC B1 ;  /* 0x0000000000017941 */ /* 0x000fea0003800000 */
.L_x_358:
        /* <DEDUP_REMOVED lines=9> */
.L_x_361:
[----:B------:R-:W-:Y:S05]  /*273a0*/  BSYNC B1 ;  /* 0x0000000000017941 */ /* 0x000fea0003800000 */
.L_x_360:
[----:B0----5:R-:W-:Y:S01]  /*273b0*/  FMUL R5, R3, R16 ;  /* 0x0000001003057220 */ /* 0x021fe20000400000 */
[----:B------:R-:W-:Y:S01]  /*273c0*/  ISETP.GT.AND P3, PT, R0, 0x51, P0 ;  /* 0x000000510000780c */ /* 0x000fe20000764270 */
[----:B------:R-:W-:Y:S02]  /*273d0*/  BSSY B1, `(.L_x_362) ;  /* 0x0000005000017945 */ /* 0x000fe40003800000 */
[----:B------:R-:W-:-:S05]  /*273e0*/  FFMA R5, R64, R2, R5 ;  /* 0x0000000240057223 */ /* 0x000fca0000000005 */
[----:B------:R0:W-:Y:S05]  /*273f0*/  @P2 STG.E desc[UR44][R8.64+0x140], R5 ;  /* 0x0001400508002986 */ /* 0x0001ea000c10192c */
[----:B------:R-:W-:Y:S05]  /*27400*/  @!P3 BRA `(.L_x_363) ;  /* 0x000000000004b947 */ /* 0x000fea0003800000 */
[----:B------:R0:W5:Y:S02]  /*27410*/  LDG.E.LTC128B R3, desc[UR44][R6.64+0x144] ;  /* 0x0001442c06037981 */ /* 0x000164000c1e1920 */
.L_x_363:
[----:B------:R-:W-:Y:S05]  /*27420*/  BSYNC B1 ;  /* 0x0000000000017941 */ /* 0x000fea0003800000 */
.L_x_362:
[----:B-----5:R-:W-:Y:S01]  /*27430*/  FMUL R4, R3, R16 ;  /* 0x0000001003047220 */ /* 0x020fe20000400000 */
[----:B------:R-:W-:Y:S01]  /*27440*/  ISETP.GT.AND P2, PT, R0, 0x50, P1 ;  /* 0x000000500000780c */ /* 0x000fe20000f44270 */
[----:B------:R-:W-:Y:S02]  /*27450*/  BSSY B1, `(.L_x_364) ;  /* 0x0000005000017945 */ /* 0x000fe40003800000 */
[----:B------:R-:W-:-:S05]  /*27460*/  FFMA R65, R65, R2, R4 ;  /* 0x0000000241417223 */ /* 0x000fca0000000004 */
[----:B------:R0:W-:Y:S05]  /*27470*/  @P3 STG.E desc[UR44][R8.64+0x144], R65 ;  /* 0x0001444108003986 */ /* 0x0001ea000c10192c */
[----:B------:R-:W-:Y:S05]  /*27480*/  @!P2 BRA `(.L_x_365) ;  /* 0x000000000004a947 */ /* 0x000fea0003800000 */
[----:B------:R0:W5:Y:S02]  /*27490*/  LDG.E.LTC128B R3, desc[UR44][R12.64+0x140] ;  /* 0x0001402c0c037981 */ /* 0x000164000c1e1920 */
.L_x_365:
[----:B------:R-:W-:Y:S05]  /*274a0*/  BSYNC B1 ;  /* 0x0000000000017941 */ /* 0x000fea0003800000 */
.L_x_364:
        /* <DEDUP_REMOVED lines=9> */
.L_x_367:
[----:B------:R-:W-:Y:S05]  /*27540*/  BSYNC B1 ;  /* 0x0000000000017941 */ /* 0x000fea0003800000 */
.L_x_366:
        /* <DEDUP_REMOVED lines=9> */
.L_x_369:
[----:B------:R-:W-:Y:S05]  /*275e0*/  BSYNC B1 ;  /* 0x0000000000017941 */ /* 0x000fea0003800000 */
.L_x_368:
[----:B0----5:R-:W-:Y:S01]  /*275f0*/  FMUL R5, R3, R16 ;  /* 0x0000001003057220 */ /* 0x021fe20000400000 */
[----:B------:R-:W-:Y:S01]  /*27600*/  ISETP.GT.AND P3, PT, R0, 0x59, P0 ;  /* 0x000000590000780c */ /* 0x000fe20000764270 */
[----:B------:R-:W-:Y:S02]  /*27610*/  BSSY B1, `(.L_x_370) ;  /* 0x0000005000017945 */ /* 0x000fe40003800000 */
[----:B------:R-:W-:-:S05]  /*27620*/  FFMA R5, R68, R2, R5 ;  /* 0x0000000244057223 */ /* 0x000fca0000000005 */
[----:B------:R0:W-:Y:S05]  /*27630*/  @P2 STG.E desc[UR44][R8.64+0x160], R5 ;  /* 0x0001600508002986 */ /* 0x0001ea000c10192c */
[----:B------:R-:W-:Y:S05]  /*27640*/  @!P3 BRA `(.L_x_371) ;  /* 0x000000000004b947 */ /* 0x000fea0003800000 */
[----:B------:R0:W5:Y:S02]  /*27650*/  LDG.E.LTC128B R3, desc[UR44][R6.64+0x164] ;  /* 0x0001642c06037981 */ /* 0x000164000c1e1920 */
.L_x_371:
[----:B------:R-:W-:Y:S05]  /*27660*/  BSYNC B1 ;  /* 0x0000000000017941 */ /* 0x000fea0003800000 */
.L_x_370:
[----:B-----5:R-:W-:Y:S01]  /*27670*/  FMUL R4, R3, R16 ;  /* 0x0000001003047220 */ /* 0x020fe20000400000 */
[----:B------:R-:W-:Y:S01]  /*27680*/  ISETP.GT.AND P2, PT, R0, 0x58, P1 ;  /* 0x000000580000780c */ /* 0x000fe20000f44270 */
[----:B------:R-:W-:Y:S02]  /*27690*/  BSSY B1, `(.L_x_372) ;  /* 0x0000005000017945 */ /* 0x000fe40003800000 */
[----:B------:R-:W-:-:S05]  /*276a0*/  FFMA R69, R69, R2, R4 ;  /* 0x0000000245457223 */ /* 0x000fca0000000004 */
[----:B------:R0:W-:Y:S05]  /*276b0*/  @P3 STG.E desc[UR44][R8.64+0x164], R69 ;  /* 0x0001644508003986 */ /* 0x0001ea000c10192c */
[----:B------:R-:W-:Y:S05]  /*276c0*/  @!P2 BRA `(.L_x_373) ;  /* 0x000000000004a947 */ /* 0x000fea0003800000 */
[----:B------:R0:W5:Y:S02]  /*276d0*/  LDG.E.LTC128B R3, desc[UR44][R12.64+0x160] ;  /* 0x0001602c0c037981 */ /* 0x000164000c1e1920 */
.L_x_373:
[----:B------:R-:W-:Y:S05]  /*276e0*/  BSYNC B1 ;  /* 0x0000000000017941 */ /* 0x000fea0003800000 */
.L_x_372:
        /* <DEDUP_REMOVED lines=9> */
.L_x_375:
[----:B------:R-:W-:Y:S05]  /*27780*/  BSYNC B1 ;  /* 0x0000000000017941 */ /* 0x000fea0003800000 */
.L_x_374:
        /* <DEDUP_REMOVED lines=9> */
.L_x_377:
[----:B------:R-:W-:Y:S05]  /*27820*/  BSYNC B1 ;  /* 0x0000000000017941 */ /* 0x000fea0003800000 */
.L_x_376:
[----:B0----5:R-:W-:Y:S01]  /*27830*/  FMUL R5, R3, R16 ;  /* 0x0000001003057220 */ /* 0x021fe20000400000 */
[----:B------:R-:W-:Y:S01]  /*27840*/  ISETP.GT.AND P3, PT, R0, 0x61, P0 ;  /* 0x000000610000780c */ /* 0x000fe20000764270 */
[----:B------:R-:W-:Y:S02]  /*27850*/  BSSY B1, `(.L_x_378) ;  /* 0x0000005000017945 */ /* 0x000fe40003800000 */
[----:B------:R-:W-:-:S05]  /*27860*/  FFMA R5, R72, R2, R5 ;  /* 0x0000000248057223 */ /* 0x000fca0000000005 */
[----:B------:R0:W-:Y:S05]  /*27870*/  @P2 STG.E desc[UR44][R8.64+0x180], R5 ;  /* 0x0001800508002986 */ /* 0x0001ea000c10192c */
[----:B------:R-:W-:Y:S05]  /*27880*/  @!P3 BRA `(.L_x_379) ;  /* 0x000000000004b947 */ /* 0x000fea0003800000 */
[----:B------:R0:W5:Y:S02]  /*27890*/  LDG.E.LTC128B R3, desc[UR44][R6.64+0x184] ;  /* 0x0001842c06037981 */ /* 0x000164000c1e1920 */
.L_x_379:
[----:B------:R-:W-:Y:S05]  /*278a0*/  BSYNC B1 ;  /* 0x0000000000017941 */ /* 0x000fea0003800000 */
.L_x_378:
[----:B-----5:R-:W-:Y:S01]  /*278b0*/  FMUL R4, R3, R16 ;  /* 0x0000001003047220 */ /* 0x020fe20000400000 */
[----:B------:R-:W-:Y:S01]  /*278c0*/  ISETP.GT.AND P2, PT, R0, 0x60, P1 ;  /* 0x000000600000780c */ /* 0x000fe20000f44270 */
[----:B------:R-:W-:Y:S02]  /*278d0*/  BSSY B1, `(.L_x_380) ;  /* 0x0000005000017945 */ /* 0x000fe40003800000 */
[----:B------:R-:W-:-:S05]  /*278e0*/  FFMA R73, R73, R2, R4 ;  /* 0x0000000249497223 */ /* 0x000fca0000000004 */
[----:B------:R0:W-:Y:S05]  /*278f0*/  @P3 STG.E desc[UR44][R8.64+0x184], R73 ;  /* 0x0001844908003986 */ /* 0x0001ea000c10192c */
[----:B------:R-:W-:Y:S05]  /*27900*/  @!P2 BRA `(.L_x_381) ;  /* 0x000000000004a947 */ /* 0x000fea0003800000 */
[----:B------:R0:W5:Y:S02]  /*27910*/  LDG.E.LTC128B R3, desc[UR44][R12.64+0x180] ;  /* 0x0001802c0c037981 */ /* 0x000164000c1e1920 */
.L_x_381:
[----:B------:R-:W-:Y:S05]  /*27920*/  BSYNC B1 ;  /* 0x0000000000017941 */ /* 0x000fea0003800000 */
.L_x_380:
        /* <DEDUP_REMOVED lines=9> */
.L_x_383:
[----:B------:R-:W-:Y:S05]  /*279c0*/  BSYNC B1 ;  /* 0x0000000000017941 */ /* 0x000fea0003800000 */
.L_x_382:
        /* <DEDUP_REMOVED lines=9> */
.L_x_385:
[----:B------:R-:W-:Y:S05]  /*27a60*/  BSYNC B1 ;  /* 0x0000000000017941 */ /* 0x000fea0003800000 */
.L_x_384:
[----:B0----5:R-:W-:Y:S01]  /*27a70*/  FMUL R5, R3, R16 ;  /* 0x0000001003057220 */ /* 0x021fe20000400000 */
[----:B------:R-:W-:Y:S01]  /*27a80*/  ISETP.GT.AND P3, PT, R0, 0x69, P0 ;  /* 0x000000690000780c */ /* 0x000fe20000764270 */
[----:B------:R-:W-:Y:S02]  /*27a90*/  BSSY B1, `(.L_x_386) ;  /* 0x0000005000017945 */ /* 0x000fe40003800000 */
[----:B------:R-:W-:-:S05]  /*27aa0*/  FFMA R5, R76, R2, R5 ;  /* 0x000000024c057223 */ /* 0x000fca0000000005 */
[----:B------:R0:W-:Y:S05]  /*27ab0*/  @P2 STG.E desc[UR44][R8.64+0x1a0], R5 ;  /* 0x0001a00508002986 */ /* 0x0001ea000c10192c */
[----:B------:R-:W-:Y:S05]  /*27ac0*/  @!P3 BRA `(.L_x_387) ;  /* 0x000000000004b947 */ /* 0x000fea0003800000 */
[----:B------:R0:W5:Y:S02]  /*27ad0*/  LDG.E.LTC128B R3, desc[UR44][R6.64+0x1a4] ;  /* 0x0001a42c06037981 */ /* 0x000164000c1e1920 */
.L_x_387:
[----:B------:R-:W-:Y:S05]  /*27ae0*/  BSYNC B1 ;  /* 0x0000000000017941 */ /* 0x000fea0003800000 */
.L_x_386:
[----:B-----5:R-:W-:Y:S01]  /*27af0*/  FMUL R4, R3, R16 ;  /* 0x0000001003047220 */ /* 0x020fe20000400000 */
[----:B------:R-:W-:Y:S01]  /*27b00*/  ISETP.GT.AND P2, PT, R0, 0x68, P1 ;  /* 0x000000680000780c */ /* 0x000fe20000f44270 */
[----:B------:R-:W-:Y:S02]  /*27b10*/  BSSY B1, `(.L_x_388) ;  /* 0x0000005000017945 */ /* 0x000fe40003800000 */
[----:B------:R-:W-:-:S05]  /*27b20*/  FFMA R77, R77, R2, R4 ;  /* 0x000000024d4d7223 */ /* 0x000fca0000000004 */
[----:B------:R0:W-:Y:S05]  /*27b30*/  @P3 STG.E desc[UR44][R8.64+0x1a4], R77 ;  /* 0x0001a44d08003986 */ /* 0x0001ea000c10192c */
[----:B------:R-:W-:Y:S05]  /*27b40*/  @!P2 BRA `(.L_x_389) ;  /* 0x000000000004a947 */ /* 0x000fea0003800000 */
[----:B------:R0:W5:Y:S02]  /*27b50*/  LDG.E.LTC128B R3, desc[UR44][R12.64+0x1a0] ;  /* 0x0001a02c0c037981 */ /* 0x000164000c1e1920 */
.L_x_389:
[----:B------:R-:W-:Y:S05]  /*27b60*/  BSYNC B1 ;  /* 0x0000000000017941 */ /* 0x000fea0003800000 */
.L_x_388:
        /* <DEDUP_REMOVED lines=9> */
.L_x_391:
[----:B------:R-:W-:Y:S05]  /*27c00*/  BSYNC B1 ;  /* 0x0000000000017941 */ /* 0x000fea0003800000 */
.L_x_390:
        /* <DEDUP_REMOVED lines=9> */
.L_x_393:
[----:B------:R-:W-:Y:S05]  /*27ca0*/  BSYNC B1 ;  /* 0x0000000000017941 */ /* 0x000fea0003800000 */
.L_x_392:
[----:B0----5:R-:W-:Y:S01]  /*27cb0*/  FMUL R5, R3, R16 ;  /* 0x0000001003057220 */ /* 0x021fe20000400000 */
[----:B------:R-:W-:Y:S01]  /*27cc0*/  ISETP.GT.AND P3, PT, R0, 0x71, P0 ;  /* 0x000000710000780c */ /* 0x000fe20000764270 */
[----:B------:R-:W-:Y:S02]  /*27cd0*/  BSSY B1, `(.L_x_394) ;  /* 0x0000005000017945 */ /* 0x000fe40003800000 */
[----:B------:R-:W-:-:S05]  /*27ce0*/  FFMA R5, R80, R2, R5 ;  /* 0x0000000250057223 */ /* 0x000fca0000000005 */
[----:B------:R0:W-:Y:S05]  /*27cf0*/  @P2 STG.E desc[UR44][R8.64+0x1c0], R5 ;  /* 0x0001c00508002986 */ /* 0x0001ea000c10192c */
[----:B------:R-:W-:Y:S05]  /*27d00*/  @!P3 BRA `(.L_x_395) ;  /* 0x000000000004b947 */ /* 0x000fea0003800000 */
[----:B------:R0:W5:Y:S02]  /*27d10*/  LDG.E.LTC128B R3, desc[UR44][R6.64+0x1c4] ;  /* 0x0001c42c06037981 */ /* 0x000164000c1e1920 */
.L_x_395:
[----:B------:R-:W-:Y:S05]  /*27d20*/  BSYNC B1 ;  /* 0x0000000000017941 */ /* 0x000fea0003800000 */
.L_x_394:
[----:B-----5:R-:W-:Y:S01]  /*27d30*/  FMUL R4, R3, R16 ;  /* 0x0000001003047220 */ /* 0x020fe20000400000 */
[----:B------:R-:W-:Y:S01]  /*27d40*/  ISETP.GT.AND P2, PT, R0, 0x70, P1 ;  /* 0x000000700000780c */ /* 0x000fe20000f44270 */
[----:B------:R-:W-:Y:S02]  /*27d50*/  BSSY B1, `(.L_x_396) ;  /* 0x0000005000017945 */ /* 0x000fe40003800000 */
[----:B------:R-:W-:-:S05]  /*27d60*/  FFMA R81, R81, R2, R4 ;  /* 0x0000000251517223 */ /* 0x000fca0000000004 */
[----:B------:R0:W-:Y:S05]  /*27d70*/  @P3 STG.E desc[UR44][R8.64+0x1c4], R81 ;  /* 0x0001c45108003986 */ /* 0x0001ea000c10192c */
[----:B------:R-:W-:Y:S05]  /*27d80*/  @!P2 BRA `(.L_x_397) ;  /* 0x000000000004a947 */ /* 0x000fea0003800000 */
[----:B------:R0:W5:Y:S02]  /*27d90*/  LDG.E.LTC128B R3, desc[UR44][R12.64+0x1c0] ;  /* 0x0001c02c0c037981 */ /* 0x000164000c1e1920 */
.L_x_397:
[----:B------:R-:W-:Y:S05]  /*27da0*/  BSYNC B1 ;  /* 0x0000000000017941 */ /* 0x000fea0003800000 */
.L_x_396:
        /* <DEDUP_REMOVED lines=9> */
.L_x_399:
[----:B------:R-:W-:Y:S05]  /*27e40*/  BSYNC B1 ;  /* 0x0000000000017941 */ /* 0x000fea0003800000 */
.L_x_398:
        /* <DEDUP_REMOVED lines=9> */
.L_x_401:
[----:B------:R-:W-:Y:S05]  /*27ee0*/  BSYNC B1 ;  /* 0x0000000000017941 */ /* 0x000fea0003800000 */
.L_x_400:
[----:B0----5:R-:W-:Y:S01]  /*27ef0*/  FMUL R5, R3, R16 ;  /* 0x0000001003057220 */ /* 0x021fe20000400000 */
[----:B------:R-:W-:Y:S01]  /*27f00*/  ISETP.GT.AND P3, PT, R0, 0x79, P0 ;  /* 0x000000790000780c */ /* 0x000fe20000764270 */
[----:B------:R-:W-:Y:S02]  /*27f10*/  BSSY B1, `(.L_x_402) ;  /* 0x0000005000017945 */ /* 0x000fe40003800000 */
[----:B------:R-:W-:-:S05]  /*27f20*/  FFMA R5, R84, R2, R5 ;  /* 0x0000000254057223 */ /* 0x000fca0000000005 */
[----:B------:R0:W-:Y:S05]  /*27f30*/  @P2 STG.E desc[UR44][R8.64+0x1e0], R5 ;  /* 0x0001e00508002986 */ /* 0x0001ea000c10192c */
[----:B------:R-:W-:Y:S05]  /*27f40*/  @!P3 BRA `(.L_x_403) ;  /* 0x000000000004b947 */ /* 0x000fea0003800000 */
[----:B------:R0:W5:Y:S02]  /*27f50*/  LDG.E.LTC128B R3, desc[UR44][R6.64+0x1e4] ;  /* 0x0001e42c06037981 */ /* 0x000164000c1e1920 */
.L_x_403:
[----:B------:R-:W-:Y:S05]  /*27f60*/  BSYNC B1 ;  /* 0x0000000000017941 */ /* 0x000fea0003800000 */
.L_x_402:
[----:B-----5:R-:W-:Y:S01]  /*27f70*/  FMUL R4, R3, R16 ;  /* 0x0000001003047220 */ /* 0x020fe20000400000 */
[----:B------:R-:W-:Y:S01]  /*27f80*/  ISETP.GT.AND P2, PT, R0, 0x78, P1 ;  /* 0x000000780000780c */ /* 0x000fe20000f44270 */
[----:B------:R-:W-:Y:S02]  /*27f90*/  BSSY B1, `(.L_x_404) ;  /* 0x0000005000017945 */ /* 0x000fe40003800000 */
[----:B------:R-:W-:-:S05]  /*27fa0*/  FFMA R85, R85, R2, R4 ;  /* 0x0000000255557223 */ /* 0x000fca0000000004 */
[----:B------:R0:W-:Y:S05]  /*27fb0*/  @P3 STG.E desc[UR44][R8.64+0x1e4], R85 ;  /* 0x0001e45508003986 */ /* 0x0001ea000c10192c */
[----:B------:R-:W-:Y:S05]  /*27fc0*/  @!P2 BRA `(.L_x_405) ;  /* 0x000000000004a947 */ /* 0x000fea0003800000 */
[----:B------:R0:W5:Y:S02]  /*27fd0*/  LDG.E.LTC128B R3, desc[UR44][R12.64+0x1e0] ;  /* 0x0001e02c0c037981 */ /* 0x000164000c1e1920 */
.L_x_405:
[----:B------:R-:W-:Y:S05]  /*27fe0*/  BSYNC B1 ;  /* 0x0000000000017941 */ /* 0x000fea0003800000 */
.L_x_404:
        /* <DEDUP_REMOVED lines=9> */
.L_x_407:
[----:B------:R-:W-:Y:S05]  /*28080*/  BSYNC B1 ;  /* 0x0000000000017941 */ /* 0x000fea0003800000 */
.L_x_406:
        /* <DEDUP_REMOVED lines=9> */
.L_x_409:
[----:B------:R-:W-:Y:S05]  /*28120*/  BSYNC B1 ;  /* 0x0000000000017941 */ /* 0x000fea0003800000 */
.L_x_408:
[----:B0----5:R-:W-:Y:S01]  /*28130*/  FMUL R5, R3, R16 ;  /* 0x0000001003057220 */ /* 0x021fe20000400000 */
[----:B------:R-:W-:Y:S01]  /*28140*/  ISETP.GT.AND P3, PT, R0, 0x81, P0 ;  /* 0x000000810000780c */ /* 0x000fe20000764270 */
[----:B------:R-:W-:Y:S02]  /*28150*/  BSSY B1, `(.L_x_410) ;  /* 0x0000005000017945 */ /* 0x000fe40003800000 */
[----:B------:R-:W-:-:S05]  /*28160*/  FFMA R5, R88, R2, R5 ;  /* 0x0000000258057223 */ /* 0x000fca0000000005 */
[----:B------:R0:W-:Y:S05]  /*28170*/  @P2 STG.E desc[UR44][R8.64+0x200], R5 ;  /* 0x0002000508002986 */ /* 0x0001ea000c10192c */
[----:B------:R-:W-:Y:S05]  /*28180*/  @!P3 BRA `(.L_x_411) ;  /* 0x000000000004b947 */ /* 0x000fea0003800000 */
[----:B------:R0:W5:Y:S02]  /*28190*/  LDG.E.LTC128B R3, desc[UR44][R6.64+0x204] ;  /* 0x0002042c06037981 */ /* 0x000164000c1e1920 */
.L_x_411:
[----:B------:R-:W-:Y:S05]  /*281a0*/  BSYNC B1 ;  /* 0x0000000000017941 */ /* 0x000fea0003800000 */
.L_x_410:
[----:B-----5:R-:W-:Y:S01]  /*281b0*/  FMUL R4, R3, R16 ;  /* 0x0000001003047220 */ /* 0x020fe20000400000 */
[----:B------:R-:W-:Y:S01]  /*281c0*/  ISETP.GT.AND P2, PT, R0, 0x80, P1 ;  /* 0x000000800000780c */ /* 0x000fe20000f44270 */
[----:B------:R-:W-:Y:S02]  /*281d0*/  BSSY B1, `(.L_x_412) ;  /* 0x0000005000017945 */ /* 0x000fe40003800000 */
[----:B------:R-:W-:-:S05]  /*281e0*/  FFMA R89, R89, R2, R4 ;  /* 0x0000000259597223 */ /* 0x000fca0000000004 */
[----:B------:R0:W-:Y:S05]  /*281f0*/  @P3 STG.E desc[UR44][R8.64+0x204], R89 ;  /* 0x0002045908003986 */ /* 0x0001ea000c10192c */
[----:B------:R-:W-:Y:S05]  /*28200*/  @!P2 BRA `(.L_x_413) ;  /* 0x000000000004a947 */ /* 0x000fea0003800000 */
[----:B------:R0:W5:Y:S02]  /*28210*/  LDG.E.LTC128B R3, desc[UR44][R12.64+0x200] ;  /* 0x0002002c0c037981 */ /* 0x000164000c1e1920 */
.L_x_413:
[----:B------:R-:W-:Y:S05]  /*28220*/  BSYNC B1 ;  /* 0x0000000000017941 */ /* 0x000fea0003800000 */
.L_x_412:
        /* <DEDUP_REMOVED lines=9> */
.L_x_415:
[----:B------:R-:W-:Y:S05]  /*282c0*/  BSYNC B1 ;  /* 0x0000000000017941 */ /* 0x000fea0003800000 */
.L_x_414:
        /* <DEDUP_REMOVED lines=9> */
.L_x_417:
[----:B------:R-:W-:Y:S05]  /*28360*/  BSYNC B1 ;  /* 0x0000000000017941 */ /* 0x000fea0003800000 */
.L_x_416:
[----:B0----5:R-:W-:Y:S01]  /*28370*/  FMUL R5, R3, R16 ;  /* 0x0000001003057220 */ /* 0x021fe20000400000 */
[----:B------:R-:W-:Y:S01]  /*28380*/  ISETP.GT.AND P3, PT, R0, 0x89, P0 ;  /* 0x000000890000780c */ /* 0x000fe20000764270 */
[----:B------:R-:W-:Y:S02]  /*28390*/  BSSY B1, `(.L_x_418) ;  /* 0x0000005000017945 */ /* 0x000fe40003800000 */
[----:B------:R-:W-:-:S05]  /*283a0*/  FFMA R5, R92, R2, R5 ;  /* 0x000000025c057223 */ /* 0x000fca0000000005 */
[----:B------:R0:W-:Y:S05]  /*283b0*/  @P2 STG.E desc[UR44][R8.64+0x220], R5 ;  /* 0x0002200508002986 */ /* 0x0001ea000c10192c */
[----:B------:R-:W-:Y:S05]  /*283c0*/  @!P3 BRA `(.L_x_419) ;  /* 0x000000000004b947 */ /* 0x000fea0003800000 */
[----:B------:R0:W5:Y:S02]  /*283d0*/  LDG.E.LTC128B R3, desc[UR44][R6.64+0x224] ;  /* 0x0002242c06037981 */ /* 0x000164000c1e1920 */
.L_x_419:
[----:B------:R-:W-:Y:S05]  /*283e0*/  BSYNC B1 ;  /* 0x0000000000017941 */ /* 0x000fea0003800000 */
.L_x_418:
[----:B-----5:R-:W-:Y:S01]  /*283f0*/  FMUL R4, R3, R16 ;  /* 0x0000001003047220 */ /* 0x020fe20000400000 */
[----:B------:R-:W-:Y:S01]  /*28400*/  ISETP.GT.AND P2, PT, R0, 0x88, P1 ;  /* 0x000000880000780c */ /* 0x000fe20000f44270 */
[----:B------:R-:W-:Y:S02]  /*28410*/  BSSY B1, `(.L_x_420) ;  /* 0x0000005000017945 */ /* 0x000fe40003800000 */
[----:B------:R-:W-:-:S05]  /*28420*/  FFMA R93, R93, R2, R4 ;  /* 0x000000025d5d7223 */ /* 0x000fca0000000004 */
[----:B------:R0:W-:Y:S05]  /*28430*/  @P3 STG.E desc[UR44][R8.64+0x224], R93 ;  /* 0x0002245d08003986 */ /* 0x0001ea000c10192c */
[----:B------:R-:W-:Y:S05]  /*28440*/  @!P2 BRA `(.L_x_421) ;  /* 0x000000000004a947 */ /* 0x000fea0003800000 */
[----:B------:R0:W5:Y:S02]  /*28450*/  LDG.E.LTC128B R3, desc[UR44][R12.64+0x220] ;  /* 0x0002202c0c037981 */ /* 0x000164000c1e1920 */
.L_x_421:
[----:B------:R-:W-:Y:S05]  /*28460*/  BSYNC B1 ;  /* 0x0000000000017941 */ /* 0x000fea0003800000 */
.L_x_420:
        /* <DEDUP_REMOVED lines=9> */
.L_x_423:
[----:B------:R-:W-:Y:S05]  /*28500*/  BSYNC B1 ;  /* 0x0000000000017941 */ /* 0x000fea0003800000 */
.L_x_422:
        /* <DEDUP_REMOVED lines=9> */
.L_x_425:
[----:B------:R-:W-:Y:S05]  /*285a0*/  BSYNC B1 ;  /* 0x0000000000017941 */ /* 0x000fea0003800000 */
.L_x_424:
[----:B0----5:R-:W-:Y:S01]  /*285b0*/  FMUL R5, R3, R16 ;  /* 0x0000001003057220 */ /* 0x021fe20000400000 */
[----:B------:R-:W-:Y:S01]  /*285c0*/  ISETP.GT.AND P3, PT, R0, 0x91, P0 ;  /* 0x000000910000780c */ /* 0x000fe20000764270 */
[----:B------:R-:W-:Y:S02]  /*285d0*/  BSSY B1, `(.L_x_426) ;  /* 0x0000005000017945 */ /* 0x000fe40003800000 */
[----:B------:R-:W-:-:S05]  /*285e0*/  FFMA R5, R96, R2, R5 ;  /* 0x0000000260057223 */ /* 0x000fca0000000005 */
[----:B------:R0:W-:Y:S05]  /*285f0*/  @P2 STG.E desc[UR44][R8.64+0x240], R5 ;  /* 0x0002400508002986 */ /* 0x0001ea000c10192c */
[----:B------:R-:W-:Y:S05]  /*28600*/  @!P3 BRA `(.L_x_427) ;  /* 0x000000000004b947 */ /* 0x000fea0003800000 */
[----:B------:R0:W5:Y:S02]  /*28610*/  LDG.E.LTC128B R3, desc[UR44][R6.64+0x244] ;  /* 0x0002442c06037981 */ /* 0x000164000c1e1920 */
.L_x_427:
[----:B------:R-:W-:Y:S05]  /*28620*/  BSYNC B1 ;  /* 0x0000000000017941 */ /* 0x000fea0003800000 */
.L_x_426:
[----:B-----5:R-:W-:Y:S01]  /*28630*/  FMUL R4, R3, R16 ;  /* 0x0000001003047220 */ /* 0x020fe20000400000 */
[----:B------:R-:W-:Y:S01]  /*28640*/  ISETP.GT.AND P2, PT, R0, 0x90, P1 ;  /* 0x000000900000780c */ /* 0x000fe20000f44270 */
[----:B------:R-:W-:Y:S02]  /*28650*/  BSSY B1, `(.L_x_428) ;  /* 0x0000005000017945 */ /* 0x000fe40003800000 */
[----:B------:R-:W-:-:S05]  /*28660*/  FFMA R97, R97, R2, R4 ;  /* 0x0000000261617223 */ /* 0x000fca0000000004 */
[----:B------:R0:W-:Y:S05]  /*28670*/  @P3 STG.E desc[UR44][R8.64+0x244], R97 ;  /* 0x0002446108003986 */ /* 0x0001ea000c10192c */
[----:B------:R-:W-:Y:S05]  /*28680*/  @!P2 BRA `(.L_x_429) ;  /* 0x000000000004a947 */ /* 0x000fea0003800000 */
[----:B------:R0:W5:Y:S02]  /*28690*/  LDG.E.LTC128B R3, desc[UR44][R12.64+0x240] ;  /* 0x0002402c0c037981 */ /* 0x000164000c1e1920 */
.L_x_429:
[----:B------:R-:W-:Y:S05]  /*286a0*/  BSYNC B1 ;  /* 0x0000000000017941 */ /* 0x000fea0003800000 */
.L_x_428:
        /* <DEDUP_REMOVED lines=9> */
.L_x_431:
[----:B------:R-:W-:Y:S05]  /*28740*/  BSYNC B1 ;  /* 0x0000000000017941 */ /* 0x000fea0003800000 */
.L_x_430:
        /* <DEDUP_REMOVED lines=9> */
.L_x_433:
[----:B------:R-:W-:Y:S05]  /*287e0*/  BSYNC B1 ;  /* 0x0000000000017941 */ /* 0x000fea0003800000 */
.L_x_432:
[----:B0----5:R-:W-:Y:S01]  /*287f0*/  FMUL R5, R3, R16 ;  /* 0x0000001003057220 */ /* 0x021fe20000400000 */
[----:B------:R-:W-:Y:S01]  /*28800*/  ISETP.GT.AND P3, PT, R0, 0x99, P0 ;  /* 0x000000990000780c */ /* 0x000fe20000764270 */
[----:B------:R-:W-:Y:S02]  /*28810*/  BSSY B1, `(.L_x_434) ;  /* 0x0000005000017945 */ /* 0x000fe40003800000 */
[----:B------:R-:W-:-:S05]  /*28820*/  FFMA R5, R100, R2, R5 ;  /* 0x0000000264057223 */ /* 0x000fca0000000005 */
[----:B------:R0:W-:Y:S05]  /*28830*/  @P2 STG.E desc[UR44][R8.64+0x260], R5 ;  /* 0x0002600508002986 */ /* 0x0001ea000c10192c */
[----:B------:R-:W-:Y:S05]  /*28840*/  @!P3 BRA `(.L_x_435) ;  /* 0x000000000004b947 */ /* 0x000fea0003800000 */
[----:B------:R0:W5:Y:S02]  /*28850*/  LDG.E.LTC128B R3, desc[UR44][R6.64+0x264] ;  /* 0x0002642c06037981 */ /* 0x000164000c1e1920 */
.L_x_435:
[----:B------:R-:W-:Y:S05]  /*28860*/  BSYNC B1 ;  /* 0x0000000000017941 */ /* 0x000fea0003800000 */
.L_x_434:
[----:B-----5:R-:W-:Y:S01]  /*28870*/  FMUL R4, R3, R16 ;  /* 0x0000001003047220 */ /* 0x020fe20000400000 */
[----:B------:R-:W-:Y:S01]  /*28880*/  ISETP.GT.AND P2, PT, R0, 0x98, P1 ;  /* 0x000000980000780c */ /* 0x000fe20000f44270 */
[----:B------:R-:W-:Y:S02]  /*28890*/  BSSY B1, `(.L_x_436) ;  /* 0x0000005000017945 */ /* 0x000fe40003800000 */
[----:B------:R-:W-:-:S05]  /*288a0*/  FFMA R101, R101, R2, R4 ;  /* 0x0000000265657223 */ /* 0x000fca0000000004 */
[----:B------:R0:W-:Y:S05]  /*288b0*/  @P3 STG.E desc[UR44][R8.64+0x264], R101 ;  /* 0x0002646508003986 */ /* 0x0001ea000c10192c */
[----:B------:R-:W-:Y:S05]  /*288c0*/  @!P2 BRA `(.L_x_437) ;  /* 0x000000000004a947 */ /* 0x000fea0003800000 */
[----:B------:R0:W5:Y:S02]  /*288d0*/  LDG.E.LTC128B R3, desc[UR44][R12.64+0x260] ;  /* 0x0002602c0c037981 */ /* 0x000164000c1e1920 */
.L_x_437:
[----:B------:R-:W-:Y:S05]  /*288e0*/  BSYNC B1 ;  /* 0x0000000000017941 */ /* 0x000fea0003800000 */
.L_x_436:
        /* <DEDUP_REMOVED lines=9> */
.L_x_439:
[----:B------:R-:W-:Y:S05]  /*28980*/  BSYNC B1 ;  /* 0x0000000000017941 */ /* 0x000fea0003800000 */
.L_x_438:
        /* <DEDUP_REMOVED lines=9> */
.L_x_441:
[----:B------:R-:W-:Y:S05]  /*28a20*/  BSYNC B1 ;  /* 0x0000000000017941 */ /* 0x000fea0003800000 */
.L_x_440:
[----:B0----5:R-:W-:Y:S01]  /*28a30*/  FMUL R5, R3, R16 ;  /* 0x0000001003057220 */ /* 0x021fe20000400000 */
[----:B------:R-:W-:Y:S01]  /*28a40*/  ISETP.GT.AND P3, PT, R0, 0xa1, P0 ;  /* 0x000000a10000780c */ /* 0x000fe20000764270 */
[----:B------:R-:W-:Y:S02]  /*28a50*/  BSSY B1, `(.L_x_442) ;  /* 0x0000005000017945 */ /* 0x000fe40003800000 */
[----:B------:R-:W-:-:S05]  /*28a60*/  FFMA R5, R104, R2, R5 ;  /* 0x0000000268057223 */ /* 0x000fca0000000005 */
[----:B------:R0:W-:Y:S05]  /*28a70*/  @P2 STG.E desc[UR44][R8.64+0x280], R5 ;  /* 0x0002800508002986 */ /* 0x0001ea000c10192c */
[----:B------:R-:W-:Y:S05]  /*28a80*/  @!P3 BRA `(.L_x_443) ;  /* 0x000000000004b947 */ /* 0x000fea0003800000 */
[----:B------:R0:W5:Y:S02]  /*28a90*/  LDG.E.LTC128B R3, desc[UR44][R6.64+0x284] ;  /* 0x0002842c06037981 */ /* 0x000164000c1e1920 */
.L_x_443:
[----:B------:R-:W-:Y:S05]  /*28aa0*/  BSYNC B1 ;  /* 0x0000000000017941 */ /* 0x000fea0003800000 */
.L_x_442:
[----:B-----5:R-:W-:Y:S01]  /*28ab0*/  FMUL R4, R3, R16 ;  /* 0x0000001003047220 */ /* 0x020fe20000400000 */
[----:B------:R-:W-:Y:S01]  /*28ac0*/  ISETP.GT.AND P2, PT, R0, 0xa0, P1 ;  /* 0x000000a00000780c */ /* 0x000fe20000f44270 */
[----:B------:R-:W-:Y:S02]  /*28ad0*/  BSSY B1, `(.L_x_444) ;  /* 0x0000005000017945 */ /* 0x000fe40003800000 */
[----:B------:R-:W-:-:S05]  /*28ae0*/  FFMA R105, R105, R2, R4 ;  /* 0x0000000269697223 */ /* 0x000fca0000000004 */
[----:B------:R0:W-:Y:S05]  /*28af0*/  @P3 STG.E desc[UR44][R8.64+0x284], R105 ;  /* 0x0002846908003986 */ /* 0x0001ea000c10192c */
[----:B------:R-:W-:Y:S05]  /*28b00*/  @!P2 BRA `(.L_x_445) ;  /* 0x000000000004a947 */ /* 0x000fea0003800000 */
[----:B------:R0:W5:Y:S02]  /*28b10*/  LDG.E.LTC128B R3, desc[UR44][R12.64+0x280] ;  /* 0x0002802c0c037981 */ /* 0x000164000c1e1920 */
.L_x_445:
[----:B------:R-:W-:Y:S05]  /*28b20*/  BSYNC B1 ;  /* 0x0000000000017941 */ /* 0x000fea0003800000 */
.L_x_444:
        /* <DEDUP_REMOVED lines=9> */
.L_x_447:
[----:B------:R-:W-:Y:S05]  /*28bc0*/  BSYNC B1 ;  /* 0x0000000000017941 */ /* 0x000fea0003800000 */
.L_x_446:
        /* <DEDUP_REMOVED lines=9> */
.L_x_449:
[----:B------:R-:W-:Y:S05]  /*28c60*/  BSYNC B1 ;  /* 0x0000000000017941 */ /* 0x000fea0003800000 */
.L_x_448:
[----:B0----5:R-:W-:Y:S01]  /*28c70*/  FMUL R5, R3, R16 ;  /* 0x0000001003057220 */ /* 0x021fe20000400000 */
[----:B------:R-:W-:Y:S01]  /*28c80*/  ISETP.GT.AND P3, PT, R0, 0xa9, P0 ;  /* 0x000000a90000780c */ /* 0x000fe20000764270 */
[----:B------:R-:W-:Y:S02]  /*28c90*/  BSSY B1, `(.L_x_450) ;  /* 0x0000005000017945 */ /* 0x000fe40003800000 */
[----:B------:R-:W-:-:S05]  /*28ca0*/  FFMA R5, R108, R2, R5 ;  /* 0x000000026c057223 */ /* 0x000fca0000000005 */
[----:B------:R0:W-:Y:S05]  /*28cb0*/  @P2 STG.E desc[UR44][R8.64+0x2a0], R5 ;  /* 0x0002a00508002986 */ /* 0x0001ea000c10192c */
[----:B------:R-:W-:Y:S05]  /*28cc0*/  @!P3 BRA `(.L_x_451) ;  /* 0x000000000004b947 */ /* 0x000fea0003800000 */
[----:B------:R0:W5:Y:S02]  /*28cd0*/  LDG.E.LTC128B R3, desc[UR44][R6.64+0x2a4] ;  /* 0x0002a42c06037981 */ /* 0x000164000c1e1920 */
.L_x_451:
[----:B------:R-:W-:Y:S05]  /*28ce0*/  BSYNC B1 ;  /* 0x0000000000017941 */ /* 0x000fea0003800000 */
.L_x_450:
[----:B-----5:R-:W-:Y:S01]  /*28cf0*/  FMUL R4, R3, R16 ;  /* 0x0000001003047220 */ /* 0x020fe20000400000 */
[----:B------:R-:W-:Y:S01]  /*28d00*/  ISETP.GT.AND P2, PT, R0, 0xa8, P1 ;  /* 0x000000a80000780c */ /* 0x000fe20000f44270 */
[----:B------:R-:W-:Y:S02]  /*28d10*/  BSSY B1, `(.L_x_452) ;  /* 0x0000005000017945 */ /* 0x000fe40003800000 */
[----:B------:R-:W-:-:S05]  /*28d20*/  FFMA R109, R109, R2, R4 ;  /* 0x000000026d6d7223 */ /* 0x000fca0000000004 */
[----:B------:R0:W-:Y:S05]  /*28d30*/  @P3 STG.E desc[UR44][R8.64+0x2a4], R109 ;  /* 0x0002a46d08003986 */ /* 0x0001ea000c10192c */
[----:B------:R-:W-:Y:S05]  /*28d40*/  @!P2 BRA `(.L_x_453) ;  /* 0x000000000004a947 */ /* 0x000fea0003800000 */
[----:B------:R0:W5:Y:S02]  /*28d50*/  LDG.E.LTC128B R3, desc[UR44][R12.64+0x2a0] ;  /* 0x0002a02c0c037981 */ /* 0x000164000c1e1920 */
.L_x_453:
[----:B------:R-:W-:Y:S05]  /*28d60*/  BSYNC B1 ;  /* 0x0000000000017941 */ /* 0x000fea0003800000 */
.L_x_452:
        /* <DEDUP_REMOVED lines=9> */
.L_x_455:
[----:B------:R-:W-:Y:S05]  /*28e00*/  BSYNC B1 ;  /* 0x0000000000017941 */ /* 0x000fea0003800000 */
.L_x_454:
        /* <DEDUP_REMOVED lines=9> */
.L_x_457:
[----:B------:R-:W-:Y:S05]  /*28ea0*/  BSYNC B1 ;  /* 0x0000000000017941 */ /* 0x000fea0003800000 */
.L_x_456:
[----:B0----5:R-:W-:Y:S01]  /*28eb0*/  FMUL R5, R3, R16 ;  /* 0x0000001003057220 */ /* 0x021fe20000400000 */
[----:B------:R-:W-:Y:S01]  /*28ec0*/  ISETP.GT.AND P3, PT, R0, 0xb1, P0 ;  /* 0x000000b10000780c */ /* 0x000fe20000764270 */
[----:B------:R-:W-:Y:S02]  /*28ed0*/  BSSY B1, `(.L_x_458) ;  /* 0x0000005000017945 */ /* 0x000fe40003800000 */
[----:B------:R-:W-:-:S05]  /*28ee0*/  FFMA R5, R112, R2, R5 ;  /* 0x0000000270057223 */ /* 0x000fca0000000005 */
[----:B------:R0:W-:Y:S05]  /*28ef0*/  @P2 STG.E desc[UR44][R8.64+0x2c0], R5 ;  /* 0x0002c00508002986 */ /* 0x0001ea000c10192c */
[----:B------:R-:W-:Y:S05]  /*28f00*/  @!P3 BRA `(.L_x_459) ;  /* 0x000000000004b947 */ /* 0x000fea0003800000 */
[----:B------:R0:W5:Y:S02]  /*28f10*/  LDG.E.LTC128B R3, desc[UR44][R6.64+0x2c4] ;  /* 0x0002c42c06037981 */ /* 0x000164000c1e1920 */
.L_x_459:
[----:B------:R-:W-:Y:S05]  /*28f20*/  BSYNC B1 ;  /* 0x0000000000017941 */ /* 0x000fea0003800000 */
.L_x_458:
[----:B-----5:R-:W-:Y:S01]  /*28f30*/  FMUL R4, R3, R16 ;  /* 0x0000001003047220 */ /* 0x020fe20000400000 */
[----:B------:R-:W-:Y:S01]  /*28f40*/  ISETP.GT.AND P2, PT, R0, 0xb0, P1 ;  /* 0x000000b00000780c */ /* 0x000fe20000f44270 */
[----:B------:R-:W-:Y:S02]  /*28f50*/  BSSY B1, `(.L_x_460) ;  /* 0x0000005000017945 */ /* 0x000fe40003800000 */
[----:B------:R-:W-:-:S05]  /*28f60*/  FFMA R113, R113, R2, R4 ;  /* 0x0000000271717223 */ /* 0x000fca0000000004 */
[----:B------:R0:W-:Y:S05]  /*28f70*/  @P3 STG.E desc[UR44][R8.64+0x2c4], R113 ;  /* 0x0002c47108003986 */ /* 0x0001ea000c10192c */
[----:B------:R-:W-:Y:S05]  /*28f80*/  @!P2 BRA `(.L_x_461) ;  /* 0x000000000004a947 */ /* 0x000fea0003800000 */
[----:B------:R0:W5:Y:S02]  /*28f90*/  LDG.E.LTC128B R3, desc[UR44][R12.64+0x2c0] ;  /* 0x0002c02c0c037981 */ /* 0x000164000c1e1920 */
.L_x_461:
[----:B------:R-:W-:Y:S05]  /*28fa0*/  BSYNC B1 ;  /* 0x0000000000017941 */ /* 0x000fea0003800000 */
.L_x_460:
        /* <DEDUP_REMOVED lines=9> */
.L_x_463:
[----:B------:R-:W-:Y:S05]  /*29040*/  BSYNC B1 ;  /* 0x0000000000017941 */ /* 0x000fea0003800000 */
.L_x_462:
        /* <DEDUP_REMOVED lines=9> */
.L_x_465:
[----:B------:R-:W-:Y:S05]  /*290e0*/  BSYNC B1 ;  /* 0x0000000000017941 */ /* 0x000fea0003800000 */
.L_x_464:
[----:B0----5:R-:W-:Y:S01]  /*290f0*/  FMUL R5, R3, R16 ;  /* 0x0000001003057220 */ /* 0x021fe20000400000 */
[----:B------:R-:W-:Y:S01]  /*29100*/  ISETP.GT.AND P3, PT, R0, 0xb9, P0 ;  /* 0x000000b90000780c */ /* 0x000fe20000764270 */
[----:B------:R-:W-:Y:S02]  /*29110*/  BSSY B1, `(.L_x_466) ;  /* 0x0000005000017945 */ /* 0x000fe40003800000 */
[----:B------:R-:W-:-:S05]  /*29120*/  FFMA R5, R116, R2, R5 ;  /* 0x0000000274057223 */ /* 0x000fca0000000005 */
[----:B------:R0:W-:Y:S05]  /*29130*/  @P2 STG.E desc[UR44][R8.64+0x2e0], R5 ;  /* 0x0002e00508002986 */ /* 0x0001ea000c10192c */
[----:B------:R-:W-:Y:S05]  /*29140*/  @!P3 BRA `(.L_x_467) ;  /* 0x000000000004b947 */ /* 0x000fea0003800000 */
[----:B------:R0:W5:Y:S02]  /*29150*/  LDG.E.LTC128B R3, desc[UR44][R6.64+0x2e4] ;  /* 0x0002e42c06037981 */ /* 0x000164000c1e1920 */
.L_x_467:
[----:B------:R-:W-:Y:S05]  /*29160*/  BSYNC B1 ;  /* 0x0000000000017941 */ /* 0x000fea0003800000 */
.L_x_466:
[----:B-----5:R-:W-:Y:S01]  /*29170*/  FMUL R4, R3, R16 ;  /* 0x0000001003047220 */ /* 0x020fe20000400000 */
[----:B------:R-:W-:Y:S01]  /*29180*/  ISETP.GT.AND P2, PT, R0, 0xb8, P1 ;  /* 0x000000b80000780c */ /* 0x000fe20000f44270 */
[----:B------:R-:W-:Y:S02]  /*29190*/  BSSY B1, `(.L_x_468) ;  /* 0x0000005000017945 */ /* 0x000fe40003800000 */
[----:B------:R-:W-:-:S05]  /*291a0*/  FFMA R117, R117, R2, R4 ;  /* 0x0000000275757223 */ /* 0x000fca0000000004 */
[----:B------:R0:W-:Y:S05]  /*291b0*/  @P3 STG.E desc[UR44][R8.64+0x2e4], R117 ;  /* 0x0002e47508003986 */ /* 0x0001ea000c10192c */
[----:B------:R-:W-:Y:S05]  /*291c0*/  @!P2 BRA `(.L_x_469) ;  /* 0x000000000004a947 */ /* 0x000fea0003800000 */
[----:B------:R0:W5:Y:S02]  /*291d0*/  LDG.E.LTC128B R3, desc[UR44][R12.64+0x2e0] ;  /* 0x0002e02c0c037981 */ /* 0x000164000c1e1920 */
.L_x_469:
[----:B------:R-:W-:Y:S05]  /*291e0*/  BSYNC B1 ;  /* 0x0000000000017941 */ /* 0x000fea0003800000 */
.L_x_468:
        /* <DEDUP_REMOVED lines=9> */
.L_x_471:
[----:B------:R-:W-:Y:S05]  /*29280*/  BSYNC B1 ;  /* 0x0000000000017941 */ /* 0x000fea0003800000 */
.L_x_470:
        /* <DEDUP_REMOVED lines=9> */
.L_x_473:
[----:B------:R-:W-:Y:S05]  /*29320*/  BSYNC B1 ;  /* 0x0000000000017941 */ /* 0x000fea0003800000 */
.L_x_472:
[----:B0----5:R-:W-:Y:S01]  /*29330*/  FMUL R5, R3, R16 ;  /* 0x0000001003057220 */ /* 0x021fe20000400000 */
[----:B------:R-:W-:Y:S01]  /*29340*/  ISETP.GT.AND P3, PT, R0, 0xc1, P0 ;  /* 0x000000c10000780c */ /* 0x000fe20000764270 */
[----:B------:R-:W-:Y:S02]  /*29350*/  BSSY B1, `(.L_x_474) ;  /* 0x0000005000017945 */ /* 0x000fe40003800000 */
[----:B------:R-:W-:-:S05]  /*29360*/  FFMA R5, R120, R2, R5 ;  /* 0x0000000278057223 */ /* 0x000fca0000000005 */
[----:B------:R0:W-:Y:S05]  /*29370*/  @P2 STG.E desc[UR44][R8.64+0x300], R5 ;  /* 0x0003000508002986 */ /* 0x0001ea000c10192c */
[----:B------:R-:W-:Y:S05]  /*29380*/  @!P3 BRA `(.L_x_475) ;  /* 0x000000000004b947 */ /* 0x000fea0003800000 */
[----:B------:R0:W5:Y:S02]  /*29390*/  LDG.E.LTC128B R3, desc[UR44][R6.64+0x304] ;  /* 0x0003042c06037981 */ /* 0x000164000c1e1920 */
.L_x_475:
[----:B------:R-:W-:Y:S05]  /*293a0*/  BSYNC B1 ;  /* 0x0000000000017941 */ /* 0x000fea0003800000 */
.L_x_474:
[----:B-----5:R-:W-:Y:S01]  /*293b0*/  FMUL R4, R3, R16 ;  /* 0x0000001003047220 */ /* 0x020fe20000400000 */
[----:B------:R-:W-:Y:S01]  /*293c0*/  ISETP.GT.AND P2, PT, R0, 0xc0, P1 ;  /* 0x000000c00000780c */ /* 0x000fe20000f44270 */
[----:B------:R-:W-:Y:S02]  /*293d0*/  BSSY B1, `(.L_x_476) ;  /* 0x0000005000017945 */ /* 0x000fe40003800000 */
[----:B------:R-:W-:-:S05]  /*293e0*/  FFMA R121, R121, R2, R4 ;  /* 0x0000000279797223 */ /* 0x000fca0000000004 */
[----:B------:R0:W-:Y:S05]  /*293f0*/  @P3 STG.E desc[UR44][R8.64+0x304], R121 ;  /* 0x0003047908003986 */ /* 0x0001ea000c10192c */
[----:B------:R-:W-:Y:S05]  /*29400*/  @!P2 BRA `(.L_x_477) ;  /* 0x000000000004a947 */ /* 0x000fea0003800000 */
[----:B------:R0:W5:Y:S02]  /*29410*/  LDG.E.LTC128B R3, desc[UR44][R12.64+0x300] ;  /* 0x0003002c0c037981 */ /* 0x000164000c1e1920 */
.L_x_477:
[----:B------:R-:W-:Y:S05]  /*29420*/  BSYNC B1 ;  /* 0x0000000000017941 */ /* 0x000fea0003800000 */
.L_x_476:
        /* <DEDUP_REMOVED lines=9> */
.L_x_479:
[----:B------:R-:W-:Y:S05]  /*294c0*/  BSYNC B1 ;  /* 0x0000000000017941 */ /* 0x000fea0003800000 */
.L_x_478:
        /* <DEDUP_REMOVED lines=9> */
.L_x_481:
[----:B------:R-:W-:Y:S05]  /*29560*/  BSYNC B1 ;  /* 0x0000000000017941 */ /* 0x000fea0003800000 */
.L_x_480:
[----:B0----5:R-:W-:Y:S01]  /*29570*/  FMUL R5, R3, R16 ;  /* 0x0000001003057220 */ /* 0x021fe20000400000 */
[----:B------:R-:W-:Y:S01]  /*29580*/  ISETP.GT.AND P3, PT, R0, 0xc9, P0 ;  /* 0x000000c90000780c */ /* 0x000fe20000764270 */
[----:B------:R-:W-:Y:S02]  /*29590*/  BSSY B1, `(.L_x_482) ;  /* 0x0000005000017945 */ /* 0x000fe40003800000 */
[----:B------:R-:W-:-:S05]  /*295a0*/  FFMA R5, R124, R2, R5 ;  /* 0x000000027c057223 */ /* 0x000fca0000000005 */
[----:B------:R0:W-:Y:S05]  /*295b0*/  @P2 STG.E desc[UR44][R8.64+0x320], R5 ;  /* 0x0003200508002986 */ /* 0x0001ea000c10192c */
[----:B------:R-:W-:Y:S05]  /*295c0*/  @!P3 BRA `(.L_x_483) ;  /* 0x000000000004b947 */ /* 0x000fea0003800000 */
[----:B------:R0:W5:Y:S02]  /*295d0*/  LDG.E.LTC128B R3, desc[UR44][R6.64+0x324] ;  /* 0x0003242c06037981 */ /* 0x000164000c1e1920 */
.L_x_483:
[----:B------:R-:W-:Y:S05]  /*295e0*/  BSYNC B1 ;  /* 0x0000000000017941 */ /* 0x000fea0003800000 */
.L_x_482:
[----:B-----5:R-:W-:Y:S01]  /*295f0*/  FMUL R4, R3, R16 ;  /* 0x0000001003047220 */ /* 0x020fe20000400000 */
[----:B------:R-:W-:Y:S01]  /*29600*/  ISETP.GT.AND P2, PT, R0, 0xc8, P1 ;  /* 0x000000c80000780c */ /* 0x000fe20000f44270 */
[----:B------:R-:W-:Y:S02]  /*29610*/  BSSY B1, `(.L_x_484) ;  /* 0x0000005000017945 */ /* 0x000fe40003800000 */
[----:B------:R-:W-:-:S05]  /*29620*/  FFMA R125, R125, R2, R4 ;  /* 0x000000027d7d7223 */ /* 0x000fca0000000004 */
[----:B------:R0:W-:Y:S05]  /*29630*/  @P3 STG.E desc[UR44][R8.64+0x324], R125 ;  /* 0x0003247d08003986 */ /* 0x0001ea000c10192c */
[----:B------:R-:W-:Y:S05]  /*29640*/  @!P2 BRA `(.L_x_485) ;  /* 0x000000000004a947 */ /* 0x000fea0003800000 */
[----:B------:R0:W5:Y:S02]  /*29650*/  LDG.E.LTC128B R3, desc[UR44][R12.64+0x320] ;  /* 0x0003202c0c037981 */ /* 0x000164000c1e1920 */
.L_x_485:
[----:B------:R-:W-:Y:S05]  /*29660*/  BSYNC B1 ;  /* 0x0000000000017941 */ /* 0x000fea0003800000 */
.L_x_484:
        /* <DEDUP_REMOVED lines=9> */
.L_x_487:
[----:B------:R-:W-:Y:S05]  /*29700*/  BSYNC B1 ;  /* 0x0000000000017941 */ /* 0x000fea0003800000 */
.L_x_486:
        /* <DEDUP_REMOVED lines=9> */
.L_x_489:
[----:B------:R-:W-:Y:S05]  /*297a0*/  BSYNC B1 ;  /* 0x0000000000017941 */ /* 0x000fea0003800000 */
.L_x_488:
[----:B0----5:R-:W-:Y:S01]  /*297b0*/  FMUL R5, R3, R16 ;  /* 0x0000001003057220 */ /* 0x021fe20000400000 */
[----:B------:R-:W-:Y:S01]  /*297c0*/  ISETP.GT.AND P3, PT, R0, 0xd1, P0 ;  /* 0x000000d10000780c */ /* 0x000fe20000764270 */
[----:B------:R-:W-:Y:S02]  /*297d0*/  BSSY B1, `(.L_x_490) ;  /* 0x0000005000017945 */ /* 0x000fe40003800000 */
[----:B------:R-:W-:-:S05]  /*297e0*/  FFMA R5, R128, R2, R5 ;  /* 0x0000000280057223 */ /* 0x000fca0000000005 */
[----:B------:R0:W-:Y:S05]  /*297f0*/  @P2 STG.E desc[UR44][R8.64+0x340], R5 ;  /* 0x0003400508002986 */ /* 0x0001ea000c10192c */
[----:B------:R-:W-:Y:S05]  /*29800*/  @!P3 BRA `(.L_x_491) ;  /* 0x000000000004b947 */ /* 0x000fea0003800000 */
[----:B------:R0:W5:Y:S02]  /*29810*/  LDG.E.LTC128B R3, desc[UR44][R6.64+0x344] ;  /* 0x0003442c06037981 */ /* 0x000164000c1e1920 */
.L_x_491:
[----:B------:R-:W-:Y:S05]  /*29820*/  BSYNC B1 ;  /* 0x0000000000017941 */ /* 0x000fea0003800000 */
.L_x_490:
[----:B-----5:R-:W-:Y:S01]  /*29830*/  FMUL R4, R3, R16 ;  /* 0x0000001003047220 */ /* 0x020fe20000400000 */
[----:B------:R-:W-:Y:S01]  /*29840*/  ISETP.GT.AND P2, PT, R0, 0xd0, P1 ;  /* 0x000000d00000780c */ /* 0x000fe20000f44270 */
[----:B------:R-:W-:Y:S02]  /*29850*/  BSSY B1, `(.L_x_492) ;  /* 0x0000005000017945 */ /* 0x000fe40003800000 */
[----:B------:R-:W-:-:S05]  /*29860*/  FFMA R129, R129, R2, R4 ;  /* 0x0000000281817223 */ /* 0x000fca0000000004 */
[----:B------:R0:W-:Y:S05]  /*29870*/  @P3 STG.E desc[UR44][R8.64+0x344], R129 ;  /* 0x0003448108003986 */ /* 0x0001ea000c10192c */
[----:B------:R-:W-:Y:S05]  /*29880*/  @!P2 BRA `(.L_x_493) ;  /* 0x000000000004a947 */ /* 0x000fea0003800000 */
[----:B------:R0:W5:Y:S02]  /*29890*/  LDG.E.LTC128B R3, desc[UR44][R12.64+0x340] ;  /* 0x0003402c0c037981 */ /* 0x000164000c1e1920 */
.L_x_493:
[----:B------:R-:W-:Y:S05]  /*298a0*/  BSYNC B1 ;  /* 0x0000000000017941 */ /* 0x000fea0003800000 */
.L_x_492:
        /* <DEDUP_REMOVED lines=9> */
.L_x_495:
[----:B------:R-:W-:Y:S05]  /*29940*/  BSYNC B1 ;  /* 0x0000000000017941 */ /* 0x000fea0003800000 */
.L_x_494:
        /* <DEDUP_REMOVED lines=9> */
.L_x_497:
[----:B------:R-:W-:Y:S05]  /*299e0*/  BSYNC B1 ;  /* 0x0000000000017941 */ /* 0x000fea0003800000 */
.L_x_496:
[----:B0----5:R-:W-:Y:S01]  /*299f0*/  FMUL R5, R3, R16 ;  /* 0x0000001003057220 */ /* 0x021fe20000400000 */
[----:B------:R-:W-:Y:S01]  /*29a00*/  ISETP.GT.AND P3, PT, R0, 0xd9, P0 ;  /* 0x000000d90000780c */ /* 0x000fe20000764270 */
[----:B------:R-:W-:Y:S02]  /*29a10*/  BSSY B1, `(.L_x_498) ;  /* 0x0000005000017945 */ /* 0x000fe40003800000 */
[----:B------:R-:W-:-:S05]  /*29a20*/  FFMA R5, R132, R2, R5 ;  /* 0x0000000284057223 */ /* 0x000fca0000000005 */
[----:B------:R0:W-:Y:S05]  /*29a30*/  @P2 STG.E desc[UR44][R8.64+0x360], R5 ;  /* 0x0003600508002986 */ /* 0x0001ea000c10192c */
[----:B------:R-:W-:Y:S05]  /*29a40*/  @!P3 BRA `(.L_x_499) ;  /* 0x000000000004b947 */ /* 0x000fea0003800000 */
[----:B------:R0:W5:Y:S02]  /*29a50*/  LDG.E.LTC128B R3, desc[UR44][R6.64+0x364] ;  /* 0x0003642c06037981 */ /* 0x000164000c1e1920 */
.L_x_499:
[----:B------:R-:W-:Y:S05]  /*29a60*/  BSYNC B1 ;  /* 0x0000000000017941 */ /* 0x000fea0003800000 */
.L_x_498:
[----:B-----5:R-:W-:Y:S01]  /*29a70*/  FMUL R4, R3, R16 ;  /* 0x0000001003047220 */ /* 0x020fe20000400000 */
[----:B------:R-:W-:Y:S01]  /*29a80*/  ISETP.GT.AND P2, PT, R0, 0xd8, P1 ;  /* 0x000000d80000780c */ /* 0x000fe20000f44270 */
[----:B------:R-:W-:Y:S02]  /*29a90*/  BSSY B1, `(.L_x_500) ;  /* 0x0000005000017945 */ /* 0x000fe40003800000 */
[----:B------:R-:W-:-:S05]  /*29aa0*/  FFMA R133, R133, R2, R4 ;  /* 0x0000000285857223 */ /* 0x000fca0000000004 */
[----:B------:R0:W-:Y:S05]  /*29ab0*/  @P3 STG.E desc[UR44][R8.64+0x364], R133 ;  /* 0x0003648508003986 */ /* 0x0001ea000c10192c */
[----:B------:R-:W-:Y:S05]  /*29ac0*/  @!P2 BRA `(.L_x_501) ;  /* 0x000000000004a947 */ /* 0x000fea0003800000 */
[----:B------:R0:W5:Y:S02]  /*29ad0*/  LDG.E.LTC128B R3, desc[UR44][R12.64+0x360] ;  /* 0x0003602c0c037981 */ /* 0x000164000c1e1920 */
.L_x_501:
[----:B------:R-:W-:Y:S05]  /*29ae0*/  BSYNC B1 ;  /* 0x0000000000017941 */ /* 0x000fea0003800000 */
.L_x_500:
        /* <DEDUP_REMOVED lines=9> */
.L_x_503:
[----:B------:R-:W-:Y:S05]  /*29b80*/  BSYNC B1 ;  /* 0x0000000000017941 */ /* 0x000fea0003800000 */
.L_x_502:
        /* <DEDUP_REMOVED lines=9> */
.L_x_505:
[----:B------:R-:W-:Y:S05]  /*29c20*/  BSYNC B1 ;  /* 0x0000000000017941 */ /* 0x000fea0003800000 */
.L_x_504:
[----:B0----5:R-:W-:Y:S01]  /*29c30*/  FMUL R5, R3, R16 ;  /* 0x0000001003057220 */ /* 0x021fe20000400000 */
[----:B------:R-:W-:Y:S01]  /*29c40*/  ISETP.GT.AND P3, PT, R0, 0xe1, P0 ;  /* 0x000000e10000780c */ /* 0x000fe20000764270 */
[----:B------:R-:W-:Y:S02]  /*29c50*/  BSSY B1, `(.L_x_506) ;  /* 0x0000005000017945 */ /* 0x000fe40003800000 */
[----:B------:R-:W-:-:S05]  /*29c60*/  FFMA R5, R136, R2, R5 ;  /* 0x0000000288057223 */ /* 0x000fca0000000005 */
[----:B------:R0:W-:Y:S05]  /*29c70*/  @P2 STG.E desc[UR44][R8.64+0x380], R5 ;  /* 0x0003800508002986 */ /* 0x0001ea000c10192c */
[----:B------:R-:W-:Y:S05]  /*29c80*/  @!P3 BRA `(.L_x_507) ;  /* 0x000000000004b947 */ /* 0x000fea0003800000 */
[----:B------:R0:W5:Y:S02]  /*29c90*/  LDG.E.LTC128B R3, desc[UR44][R6.64+0x384] ;  /* 0x0003842c06037981 */ /* 0x000164000c1e1920 */
.L_x_507:
[----:B------:R-:W-:Y:S05]  /*29ca0*/  BSYNC B1 ;  /* 0x0000000000017941 */ /* 0x000fea0003800000 */
.L_x_506:
[----:B-----5:R-:W-:Y:S01]  /*29cb0*/  FMUL R4, R3, R16 ;  /* 0x0000001003047220 */ /* 0x020fe20000400000 */
[----:B------:R-:W-:Y:S01]  /*29cc0*/  ISETP.GT.AND P2, PT, R0, 0xe0, P1 ;  /* 0x000000e00000780c */ /* 0x000fe20000f44270 */
[----:B------:R-:W-:Y:S02]  /*29cd0*/  BSSY B1, `(.L_x_508) ;  /* 0x0000005000017945 */ /* 0x000fe40003800000 */
[----:B------:R-:W-:-:S05]  /*29ce0*/  FFMA R137, R137, R2, R4 ;  /* 0x0000000289897223 */ /* 0x000fca0000000004 */
[----:B------:R0:W-:Y:S05]  /*29cf0*/  @P3 STG.E desc[UR44][R8.64+0x384], R137 ;  /* 0x0003848908003986 */ /* 0x0001ea000c10192c */
[----:B------:R-:W-:Y:S05]  /*29d00*/  @!P2 BRA `(.L_x_509) ;  /* 0x000000000004a947 */ /* 0x000fea0003800000 */
[----:B------:R0:W5:Y:S02]  /*29d10*/  LDG.E.LTC128B R3, desc[UR44][R12.64+0x380] ;  /* 0x0003802c0c037981 */ /* 0x000164000c1e1920 */
.L_x_509:
[----:B------:R-:W-:Y:S05]  /*29d20*/  BSYNC B1 ;  /* 0x0000000000017941 */ /* 0x000fea0003800000 */
.L_x_508:
        /* <DEDUP_REMOVED lines=9> */
.L_x_511:
[----:B------:R-:W-:Y:S05]  /*29dc0*/  BSYNC B1 ;  /* 0x0000000000017941 */ /* 0x000fea0003800000 */
.L_x_510:
        /* <DEDUP_REMOVED lines=9> */
.L_x_513:
[----:B------:R-:W-:Y:S05]  /*29e60*/  BSYNC B1 ;  /* 0x0000000000017941 */ /* 0x000fea0003800000 */
.L_x_512:
[----:B0----5:R-:W-:Y:S01]  /*29e70*/  FMUL R5, R3, R16 ;  /* 0x0000001003057220 */ /* 0x021fe20000400000 */
[----:B------:R-:W-:Y:S01]  /*29e80*/  ISETP.GT.AND P3, PT, R0, 0xe9, P0 ;  /* 0x000000e90000780c */ /* 0x000fe20000764270 */
[----:B------:R-:W-:Y:S02]  /*29e90*/  BSSY B1, `(.L_x_514) ;  /* 0x0000005000017945 */ /* 0x000fe40003800000 */
[----:B------:R-:W-:-:S05]  /*29ea0*/  FFMA R5, R140, R2, R5 ;  /* 0x000000028c057223 */ /* 0x000fca0000000005 */
[----:B------:R0:W-:Y:S05]  /*29eb0*/  @P2 STG.E desc[UR44][R8.64+0x3a0], R5 ;  /* 0x0003a00508002986 */ /* 0x0001ea000c10192c */
[----:B------:R-:W-:Y:S05]  /*29ec0*/  @!P3 BRA `(.L_x_515) ;  /* 0x000000000004b947 */ /* 0x000fea0003800000 */
[----:B------:R0:W5:Y:S02]  /*29ed0*/  LDG.E.LTC128B R3, desc[UR44][R6.64+0x3a4] ;  /* 0x0003a42c06037981 */ /* 0x000164000c1e1920 */
.L_x_515:
[----:B------:R-:W-:Y:S05]  /*29ee0*/  BSYNC B1 ;  /* 0x0000000000017941 */ /* 0x000fea0003800000 */
.L_x_514:
[----:B-----5:R-:W-:Y:S01]  /*29ef0*/  FMUL R4, R3, R16 ;  /* 0x0000001003047220 */ /* 0x020fe20000400000 */
[----:B------:R-:W-:Y:S01]  /*29f00*/  ISETP.GT.AND P2, PT, R0, 0xe8, P1 ;  /* 0x000000e80000780c */ /* 0x000fe20000f44270 */
[----:B------:R-:W-:Y:S02]  /*29f10*/  BSSY B1, `(.L_x_516) ;  /* 0x0000005000017945 */ /* 0x000fe40003800000 */
[----:B------:R-:W-:-:S05]  /*29f20*/  FFMA R141, R141, R2, R4 ;  /* 0x000000028d8d7223 */ /* 0x000fca0000000004 */
[----:B------:R0:W-:Y:S05]  /*29f30*/  @P3 STG.E desc[UR44][R8.64+0x3a4], R141 ;  /* 0x0003a48d08003986 */ /* 0x0001ea000c10192c */
[----:B------:R-:W-:Y:S05]  /*29f40*/  @!P2 BRA `(.L_x_517) ;  /* 0x000000000004a947 */ /* 0x000fea0003800000 */
[----:B------:R0:W5:Y:S02]  /*29f50*/  LDG.E.LTC128B R3, desc[UR44][R12.64+0x3a0] ;  /* 0x0003a02c0c037981 */ /* 0x000164000c1e1920 */
.L_x_517:
[----:B------:R-:W-:Y:S05]  /*29f60*/  BSYNC B1 ;  /* 0x0000000000017941 */ /* 0x000fea0003800000 */
.L_x_516:
        /* <DEDUP_REMOVED lines=9> */
.L_x_519:
[----:B------:R-:W-:Y:S05]  /*2a000*/  BSYNC B1 ;  /* 0x0000000000017941 */ /* 0x000fea0003800000 */
.L_x_518:
        /* <DEDUP_REMOVED lines=9> */
.L_x_521:
[----:B------:R-:W-:Y:S05]  /*2a0a0*/  BSYNC B1 ;  /* 0x0000000000017941 */ /* 0x000fea0003800000 */
.L_x_520:
[----:B0----5:R-:W-:Y:S01]  /*2a0b0*/  FMUL R5, R3, R16 ;  /* 0x0000001003057220 */ /* 0x021fe20000400000 */
[----:B------:R-:W-:Y:S01]  /*2a0c0*/  ISETP.GT.AND P3, PT, R0, 0xf1, P0 ;  /* 0x000000f10000780c */ /* 0x000fe20000764270 */
[----:B------:R-:W-:Y:S02]  /*2a0d0*/  BSSY B1, `(.L_x_522) ;  /* 0x0000005000017945 */ /* 0x000fe40003800000 */
[----:B------:R-:W-:-:S05]  /*2a0e0*/  FFMA R5, R144, R2, R5 ;  /* 0x0000000290057223 */ /* 0x000fca0000000005 */
[----:B------:R0:W-:Y:S05]  /*2a0f0*/  @P2 STG.E desc[UR44][R8.64+0x3c0], R5 ;  /* 0x0003c00508002986 */ /* 0x0001ea000c10192c */
[----:B------:R-:W-:Y:S05]  /*2a100*/  @!P3 BRA `(.L_x_523) ;  /* 0x000000000004b947 */ /* 0x000fea0003800000 */
[----:B------:R0:W5:Y:S02]  /*2a110*/  LDG.E.LTC128B R3, desc[UR44][R6.64+0x3c4] ;  /* 0x0003c42c06037981 */ /* 0x000164000c1e1920 */
.L_x_523:
[----:B------:R-:W-:Y:S05]  /*2a120*/  BSYNC B1 ;  /* 0x0000000000017941 */ /* 0x000fea0003800000 */
.L_x_522:
[----:B-----5:R-:W-:Y:S01]  /*2a130*/  FMUL R4, R3, R16 ;  /* 0x0000001003047220 */ /* 0x020fe20000400000 */
[----:B------:R-:W-:Y:S01]  /*2a140*/  ISETP.GT.AND P2, PT, R0, 0xf0, P1 ;  /* 0x000000f00000780c */ /* 0x000fe20000f44270 */
[----:B------:R-:W-:Y:S02]  /*2a150*/  BSSY B1, `(.L_x_524) ;  /* 0x0000005000017945 */ /* 0x000fe40003800000 */
[----:B------:R-:W-:-:S05]  /*2a160*/  FFMA R145, R145, R2, R4 ;  /* 0x0000000291917223 */ /* 0x000fca0000000004 */
[----:B------:R0:W-:Y:S05]  /*2a170*/  @P3 STG.E desc[UR44][R8.64+0x3c4], R145 ;  /* 0x0003c49108003986 */ /* 0x0001ea000c10192c */
[----:B------:R-:W-:Y:S05]  /*2a180*/  @!P2 BRA `(.L_x_525) ;  /* 0x000000000004a947 */ /* 0x000fea0003800000 */
[----:B------:R0:W5:Y:S02]  /*2a190*/  LDG.E.LTC128B R3, desc[UR44][R12.64+0x3c0] ;  /* 0x0003c02c0c037981 */ /* 0x000164000c1e1920 */
.L_x_525:
[----:B------:R-:W-:Y:S05]  /*2a1a0*/  BSYNC B1 ;  /* 0x0000000000017941 */ /* 0x000fea0003800000 */
.L_x_524:
        /* <DEDUP_REMOVED lines=9> */
.L_x_527:
[----:B------:R-:W-:Y:S05]  /*2a240*/  BSYNC B1 ;  /* 0x0000000000017941 */ /* 0x000fea0003800000 */
.L_x_526:
        /* <DEDUP_REMOVED lines=9> */
.L_x_529:
[----:B------:R-:W-:Y:S05]  /*2a2e0*/  BSYNC B1 ;  /* 0x0000000000017941 */ /* 0x000fea0003800000 */
.L_x_528:
[----:B0----5:R-:W-:Y:S01]  /*2a2f0*/  FMUL R5, R3, R16 ;  /* 0x0000001003057220 */ /* 0x021fe20000400000 */
[----:B------:R-:W-:Y:S01]  /*2a300*/  ISETP.GT.AND P0, PT, R0, 0xf9, P0 ;  /* 0x000000f90000780c */ /* 0x000fe20000704270 */
[----:B------:R-:W-:Y:S02]  /*2a310*/  BSSY B1, `(.L_x_530) ;  /* 0x0000005000017945 */ /* 0x000fe40003800000 */
[----:B------:R-:W-:-:S05]  /*2a320*/  FFMA R5, R148, R2, R5 ;  /* 0x0000000294057223 */ /* 0x000fca0000000005 */
[----:B------:R0:W-:Y:S05]  /*2a330*/  @P2 STG.E desc[UR44][R8.64+0x3e0], R5 ;  /* 0x0003e00508002986 */ /* 0x0001ea000c10192c */
[----:B------:R-:W-:Y:S05]  /*2a340*/  @!P0 BRA `(.L_x_531) ;  /* 0x0000000000048947 */ /* 0x000fea0003800000 */
[----:B------:R0:W5:Y:S02]  /*2a350*/  LDG.E.LTC128B R3, desc[UR44][R6.64+0x3e4] ;  /* 0x0003e42c06037981 */ /* 0x000164000c1e1920 */
.L_x_531:
[----:B------:R-:W-:Y:S05]  /*2a360*/  BSYNC B1 ;  /* 0x0000000000017941 */ /* 0x000fea0003800000 */
.L_x_530:
[----:B-----5:R-:W-:Y:S01]  /*2a370*/  FMUL R4, R3, R16 ;  /* 0x0000001003047220 */ /* 0x020fe20000400000 */
[----:B------:R-:W-:Y:S01]  /*2a380*/  ISETP.GT.AND P2, PT, R0, 0xf8, P1 ;  /* 0x000000f80000780c */ /* 0x000fe20000f44270 */
[----:B------:R-:W-:Y:S02]  /*2a390*/  BSSY B1, `(.L_x_532) ;  /* 0x0000005000017945 */ /* 0x000fe40003800000 */
[----:B------:R-:W-:-:S05]  /*2a3a0*/  FFMA R149, R149, R2, R4 ;  /* 0x0000000295957223 */ /* 0x000fca0000000004 */
[----:B------:R0:W-:Y:S05]  /*2a3b0*/  @P0 STG.E desc[UR44][R8.64+0x3e4], R149 ;  /* 0x0003e49508000986 */ /* 0x0001ea000c10192c */
[----:B------:R-:W-:Y:S05]  /*2a3c0*/  @!P2 BRA `(.L_x_533) ;  /* 0x000000000004a947 */ /* 0x000fea0003800000 */
[----:B------:R0:W5:Y:S02]  /*2a3d0*/  LDG.E.LTC128B R3, desc[UR44][R12.64+0x3e0] ;  /* 0x0003e02c0c037981 */ /* 0x000164000c1e1920 */
.L_x_533:
[----:B------:R-:W-:Y:S05]  /*2a3e0*/  BSYNC B1 ;  /* 0x0000000000017941 */ /* 0x000fea0003800000 */
.L_x_532:
[----:B0----5:R-:W-:Y:S01]  /*2a3f0*/  FMUL R5, R3, R16 ;  /* 0x0000001003057220 */ /* 0x021fe20000400000 */
[----:B------:R-:W-:Y:S01]  /*2a400*/  @P2 IMAD.MOV.U32 R4, RZ, RZ, R158 ;  /* 0x000000ffff042224 */ /* 0x000fe200078e009e */
[----:B------:R-:W-:Y:S01]  /*2a410*/  ISETP.GT.AND P1, PT, R0, 0xf9, P1 ;  /* 0x000000f90000780c */ /* 0x000fe20000f24270 */
[----:B------:R-:W-:Y:S01]  /*2a420*/  BSSY B1, `(.L_x_534) ;  /* 0x0000006000017945 */ /* 0x000fe20003800000 */
[----:B-1----:R-:W-:Y:S01]  /*2a430*/  FFMA R7, R150, R2, R5 ;  /* 0x0000000296077223 */ /* 0x002fe20000000005 */
[----:B------:R-:W-:-:S05]  /*2a440*/  @P2 MOV R5, R159 ;  /* 0x0000009f00052202 */ /* 0x000fca0000000f00 */
[----:B------:R0:W-:Y:S05]  /*2a450*/  @P2 STG.E desc[UR44][R4.64+0x3e0], R7 ;  /* 0x0003e00704002986 */ /* 0x0001ea000c10192c */
[----:B------:R-:W-:Y:S05]  /*2a460*/  @!P1 BRA `(.L_x_535) ;  /* 0x0000000000049947 */ /* 0x000fea0003800000 */
[----:B------:R1:W5:Y:S02]  /*2a470*/  LDG.E.LTC128B R3, desc[UR44][R12.64+0x3e4] ;  /* 0x0003e42c0c037981 */ /* 0x000364000c1e1920 */
.L_x_535:
[----:B------:R-:W-:Y:S05]  /*2a480*/  BSYNC B1 ;  /* 0x0000000000017941 */ /* 0x000fea0003800000 */
.L_x_534:
[----:B-----5:R-:W-:-:S04]  /*2a490*/  FMUL R0, R3, R16 ;  /* 0x0000001003007220 */ /* 0x020fc80000400000 */
[----:B------:R-:W-:Y:S01]  /*2a4a0*/  FFMA R151, R151, R2, R0 ;  /* 0x0000000297977223 */ /* 0x000fe20000000000 */
[----:B------:R-:W-:Y:S06]  /*2a4b0*/  @!P1 BRA `(.L_x_536) ;  /* 0x00000040003c9947 */ /* 0x000fec0003800000 */
[----:B------:R0:W-:Y:S01]  /*2a4c0*/  STG.E desc[UR44][R158.64+0x3e4], R151 ;  /* 0x0003e4979e007986 */ /* 0x0001e2000c10192c */
[----:B------:R-:W-:Y:S05]  /*2a4d0*/  BRA `(.L_x_536) ;  /* 0x0000004000347947 */ /* 0x000fea0003800000 */
.L_x_29:
[----:B------:R-:W2:Y:S01]  /*2a4e0*/  LDL.LU R3, [R1] ;  /* 0x0000000001037983 */ /* 0x000ea20000300800 */
[----:B------:R-:W-:-:S03]  /*2a4f0*/  ULDC.64 UR4, c[0x0][0x5c0] ;  /* 0x0001700000047ab9 */ /* 0x000fc60000000a00 */
[----:B------:R-:W3:Y:S04]  /*2a500*/  LDL.LU R8, [R1+0x5c] ;  /* 0x00005c0001087983 */ /* 0x000ee80000300800 */
[----:B------:R-:W4:Y:S04]  /*2a510*/  LDL.LU R9, [R1+0x60] ;  /* 0x0000600001097983 */ /* 0x000f280000300800 */
[----:B------:R-:W5:Y:S04]  /*2a520*/  LDL.LU R235, [R1+0x88] ;  /* 0x0000880001eb7983 */ /* 0x000f680000300800 */
        /* <DEDUP_REMOVED lines=92> */
[----:B------:R-:W5:Y:S01]  /*2aaf0*/  LDL.LU R12, [R1+0x1fc] ;  /* 0x0001fc00010c7983 */ /* 0x000f620000300800 */
[----:B------:R-:W-:-:S03]  /*2ab00*/  LEA R4, P0, R6, UR4, 0x2 ;  /* 0x0000000406047c11 */ /* 0x000fc6000f8010ff */
[----:B------:R-:W3:Y:S01]  /*2ab10*/  LDL.LU R7, [R1+0x4] ;  /* 0x0000040001077983 */ /* 0x000ee20000300800 */
[----:B------:R-:W-:Y:S02]  /*2ab20*/  LEA.HI.X R5, R6, UR5, R10, 0x2, P0 ;  /* 0x0000000506057c11 */ /* 0x000fe400080f140a */
[----:B------:R-:W-:Y:S01]  /*2ab30*/  ISETP.GT.AND P0, PT, R0, 0x1, P3 ;  /* 0x000000010000780c */ /* 0x000fe20001f04270 */
[-C--:B--2---:R-:W-:Y:S01]  /*2ab40*/  FMUL R3, R3, R2.reuse ;  /* 0x0000000203037220 */ /* 0x084fe20000400000 */
[----:B------:R-:W2:Y:S04]  /*2ab50*/  LDL.LU R10, [R1+0x84] ;  /* 0x00008400010a7983 */ /* 0x000ea80000300800 */
[----:B------:R3:W-:Y:S02]  /*2ab60*/  @P1 STG.E desc[UR44][R4.64], R3 ;  /* 0x0000000304001986 */ /* 0x0007e4000c10192c */
[----:B---3--:R-:W-:-:S05]  /*2ab70*/  FMUL R3, R7, R2 ;  /* 0x0000000207037220 */ /* 0x008fca0000400000 */
[----:B------:R0:W-:Y:S04]  /*2ab80*/  @P0 STG.E desc[UR44][R4.64+0x4], R3 ;  /* 0x0000040304000986 */ /* 0x0001e8000c10192c */
[----:B0-----:R-:W3:Y:S01]  /*2ab90*/  LDL.LU R3, [R1+0x8] ;  /* 0x0000080001037983 */ /* 0x001ee20000300800 */
[----:B------:R-:W-:Y:S01]  /*2aba0*/  ISETP.GT.AND P2, PT, R17, 0x8, PT ;  /* 0x000000081100780c */ /* 0x000fe20003f44270 */
[----:B------:R-:W-:-:S03]  /*2abb0*/  USHF.L.U32 UR5, UR8, 0x5, URZ ;  /* 0x0000000508057899 */ /* 0x000fc6000800063f */
[----:B------:R-:W-:Y:S01]  /*2abc0*/  ISETP.GT.AND P0, PT, R0, RZ, P2 ;  /* 0x000000ff0000720c */ /* 0x000fe20001704270 */
[----:B------:R-:W-:Y:S02]  /*2abd0*/  USHF.L.U64.HI UR4, UR8, 0x5, UR9 ;  /* 0x0000000508047899 */ /* 0x000fe40008010209 */
[----:B------:R-:W-:-:S04]  /*2abe0*/  IADD3 R6, P1, R4, UR5, RZ ;  /* 0x0000000504067c10 */ /* 0x000fc8000ff3e0ff */
[----:B------:R-:W-:Y:S01]  /*2abf0*/  IADD3.X R7, R5, UR4, RZ, P1, !PT ;  /* 0x0000000405077c10 */ /* 0x000fe20008ffe4ff */
[----:B---3--:R-:W-:-:S05]  /*2ac00*/  FMUL R3, R3, R2 ;  /* 0x0000000203037220 */ /* 0x008fca0000400000 */
[----:B------:R0:W-:Y:S04]  /*2ac10*/  @P0 STG.E desc[UR44][R6.64], R3 ;  /* 0x0000000306000986 */ /* 0x0001e8000c10192c */
[----:B0-----:R-:W3:Y:S01]  /*2ac20*/  LDL.LU R3, [R1+0xc] ;  /* 0x00000c0001037983 */ /* 0x001ee20000300800 */
[----:B------:R-:W-:Y:S01]  /*2ac30*/  ISETP.GT.AND P0, PT, R0, 0x1, P2 ;  /* 0x000000010000780c */ /* 0x000fe20001704270 */
[----:B---3--:R-:W-:-:S12]  /*2ac40*/  FMUL R3, R3, R2 ;  /* 0x0000000203037220 */ /* 0x008fd80000400000 */
        /* <DEDUP_REMOVED lines=74> */
[C---:B------:R-:W-:Y:S02]  /*2b0f0*/  ISETP.GT.AND P4, PT, R0.reuse, 0x28, P2 ;  /* 0x000000280000780c */ /* 0x040fe40001784270 */
[----:B------:R-:W-:Y:S01]  /*2b100*/  ISETP.GT.AND P5, PT, R0, 0x29, P2 ;  /* 0x000000290000780c */ /* 0x000fe200017a4270 */
[-C--:B------:R-:W-:Y:S01]  /*2b110*/  FMUL R8, R8, R2.reuse ;  /* 0x0000000208087220 */ /* 0x080fe20000400000 */
[----:B---3--:R-:W-:-:S09]  /*2b120*/  FMUL R3, R3, R2 ;  /* 0x0000000203037220 */ /* 0x008fd20000400000 */
[----:B------:R0:W-:Y:S04]  /*2b130*/  @P4 STG.E desc[UR44][R6.64+0xa0], R3 ;  /* 0x0000a00306004986 */ /* 0x0001e8000c10192c */
[----:B------:R1:W-:Y:S04]  /*2b140*/  @P5 STG.E desc[UR44][R6.64+0xa4], R8 ;  /* 0x0000a40806005986 */ /* 0x0003e8000c10192c */
[----:B0-----:R-:W3:Y:S04]  /*2b150*/  LDL.LU R3, [R1+0x64] ;  /* 0x0000640001037983 */ /* 0x001ee80000300800 */
[----:B-1----:R-:W5:Y:S01]  /*2b160*/  LDL.LU R8, [R1+0x68] ;  /* 0x0000680001087983 */ /* 0x002f620000300800 */
[----:B------:R-:W-:-:S02]  /*2b170*/  ISETP.GT.AND P6, PT, R0, 0x30, P3 ;  /* 0x000000300000780c */ /* 0x000fc40001fc4270 */
[C---:B------:R-:W-:Y:S02]  /*2b180*/  ISETP.GT.AND P0, PT, R0.reuse, 0x31, P3 ;  /* 0x000000310000780c */ /* 0x040fe40001f04270 */
[----:B------:R-:W-:Y:S01]  /*2b190*/  ISETP.GT.AND P1, PT, R0, 0x30, P2 ;  /* 0x000000300000780c */ /* 0x000fe20001724270 */
[----:B----4-:R-:W-:-:S08]  /*2b1a0*/  FMUL R9, R9, R2 ;  /* 0x0000000209097220 */ /* 0x010fd00000400000 */
[----:B------:R0:W-:Y:S04]  /*2b1b0*/  @P6 STG.E desc[UR44][R4.64+0xc0], R9 ;  /* 0x0000c00904006986 */ /* 0x0001e8000c10192c */
[----:B0-----:R-:W4:Y:S01]  /*2b1c0*/  LDL.LU R9, [R1+0x74] ;  /* 0x0000740001097983 */ /* 0x001f220000300800 */
[-C--:B---3--:R-:W-:Y:S01]  /*2b1d0*/  FMUL R3, R3, R2.reuse ;  /* 0x0000000203037220 */ /* 0x088fe20000400000 */
[----:B-----5:R-:W-:-:S04]  /*2b1e0*/  FMUL R8, R8, R2 ;  /* 0x0000000208087220 */ /* 0x020fc80000400000 */
[----:B------:R0:W-:Y:S04]  /*2b1f0*/  @P0 STG.E desc[UR44][R4.64+0xc4], R3 ;  /* 0x0000c40304000986 */ /* 0x0001e8000c10192c */
[----:B------:R1:W-:Y:S04]  /*2b200*/  @P1 STG.E desc[UR44][R6.64+0xc0], R8 ;  /* 0x0000c00806001986 */ /* 0x0003e8000c10192c */
[----:B0-----:R-:W3:Y:S04]  /*2b210*/  LDL.LU R3, [R1+0x6c] ;  /* 0x00006c0001037983 */ /* 0x001ee80000300800 */
[----:B-1----:R-:W5:Y:S01]  /*2b220*/  LDL.LU R8, [R1+0x70] ;  /* 0x0000700001087983 */ /* 0x002f620000300800 */
[----:B------:R-:W-:-:S02]  /*2b230*/  ISETP.GT.AND P4, PT, R0, 0x31, P2 ;  /* 0x000000310000780c */ /* 0x000fc40001784270 */
[C---:B------:R-:W-:Y:S02]  /*2b240*/  ISETP.GT.AND P5, PT, R0.reuse, 0x38, P3 ;  /* 0x000000380000780c */ /* 0x040fe40001fa4270 */
[----:B------:R-:W-:Y:S01]  /*2b250*/  ISETP.GT.AND P6, PT, R0, 0x39, P3 ;  /* 0x000000390000780c */ /* 0x000fe20001fc4270 */
[-C--:B----4-:R-:W-:Y:S01]  /*2b260*/  FMUL R9, R9, R2.reuse ;  /* 0x0000000209097220 */ /* 0x090fe20000400000 */
[-C--:B---3--:R-:W-:Y:S01]  /*2b270*/  FMUL R3, R3, R2.reuse ;  /* 0x0000000203037220 */ /* 0x088fe20000400000 */
[----:B-----5:R-:W-:-:S06]  /*2b280*/  FMUL R8, R8, R2 ;  /* 0x0000000208087220 */ /* 0x020fcc0000400000 */
[----:B------:R0:W-:Y:S04]  /*2b290*/  @P4 STG.E desc[UR44][R6.64+0xc4], R3 ;  /* 0x0000c40306004986 */ /* 0x0001e8000c10192c */
[----:B------:R1:W-:Y:S04]  /*2b2a0*/  @P5 STG.E desc[UR44][R4.64+0xe0], R8 ;  /* 0x0000e00804005986 */ /* 0x0003e8000c10192c */
[----:B0-----:R-:W3:Y:S04]  /*2b2b0*/  LDL.LU R3, [R1+0x78] ;  /* 0x0000780001037983 */ /* 0x001ee80000300800 */
[----:B-1----:R-:W4:Y:S04]  /*2b2c0*/  LDL.LU R8, [R1+0x7c] ;  /* 0x00007c0001087983 */ /* 0x002f280000300800 */
[----:B------:R0:W-:Y:S04]  /*2b2d0*/  @P6 STG.E desc[UR44][R4.64+0xe4], R9 ;  /* 0x0000e40904006986 */ /* 0x0001e8000c10192c */
[----:B0-----:R-:W5:Y:S01]  /*2b2e0*/  LDL.LU R9, [R1+0x80] ;  /* 0x0000800001097983 */ /* 0x001f620000300800 */
[----:B------:R-:W-:-:S02]  /*2b2f0*/  ISETP.GT.AND P0, PT, R0, 0x38, P2 ;  /* 0x000000380000780c */ /* 0x000fc40001704270 */
[C---:B------:R-:W-:Y:S02]  /*2b300*/  ISETP.GT.AND P1, PT, R0.reuse, 0x39, P2 ;  /* 0x000000390000780c */ /* 0x040fe40001724270 */
[C---:B------:R-:W-:Y:S02]  /*2b310*/  ISETP.GT.AND P4, PT, R0.reuse, 0x40, P3 ;  /* 0x000000400000780c */ /* 0x040fe40001f84270 */
[C---:B------:R-:W-:Y:S02]  /*2b320*/  ISETP.GT.AND P5, PT, R0.reuse, 0x41, P3 ;  /* 0x000000410000780c */ /* 0x040fe40001fa4270 */
[----:B------:R-:W-:Y:S01]  /*2b330*/  ISETP.GT.AND P6, PT, R0, 0x40, P2 ;  /* 0x000000400000780c */ /* 0x000fe200017c4270 */
[-C--:B------:R-:W-:Y:S01]  /*2b340*/  FMUL R11, R11, R2.reuse ;  /* 0x000000020b0b7220 */ /* 0x080fe20000400000 */
[-C--:B------:R-:W-:Y:S01]  /*2b350*/  FMUL R13, R13, R2.reuse ;  /* 0x000000020d0d7220 */ /* 0x080fe20000400000 */
[-C--:B------:R-:W-:Y:S01]  /*2b360*/  FMUL R15, R15, R2.reuse ;  /* 0x000000020f0f7220 */ /* 0x080fe20000400000 */
[----:B------:R-:W-:Y:S01]  /*2b370*/  USHF.L.U32 UR12, UR8, 0x9, URZ ;  /* 0x00000009080c7899 */ /* 0x000fe2000800063f */
[-C--:B---3--:R-:W-:Y:S01]  /*2b380*/  FMUL R3, R3, R2.reuse ;  /* 0x0000000203037220 */ /* 0x088fe20000400000 */
[----:B----4-:R-:W-:-:S04]  /*2b390*/  FMUL R8, R8, R2 ;  /* 0x0000000208087220 */ /* 0x010fc80000400000 */
[----:B------:R2:W-:Y:S04]  /*2b3a0*/  @P0 STG.E desc[UR44][R6.64+0xe0], R3 ;  /* 0x0000e00306000986 */ /* 0x0005e8000c10192c */
[----:B------:R5:W-:Y:S01]  /*2b3b0*/  @P1 STG.E desc[UR44][R6.64+0xe4], R8 ;  /* 0x0000e40806001986 */ /* 0x000be2000c10192c */
[C---:B------:R-:W-:Y:S02]  /*2b3c0*/  ISETP.GT.AND P0, PT, R0.reuse, 0x41, P2 ;  /* 0x000000410000780c */ /* 0x040fe40001704270 */
[----:B------:R-:W-:Y:S01]  /*2b3d0*/  ISETP.GT.AND P1, PT, R0, 0x48, P3 ;  /* 0x000000480000780c */ /* 0x000fe20001f24270 */
[-C--:B--2---:R-:W-:Y:S01]  /*2b3e0*/  FMUL R3, R10, R2.reuse ;  /* 0x000000020a037220 */ /* 0x084fe20000400000 */
[-C--:B-----5:R-:W-:Y:S01]  /*2b3f0*/  FMUL R8, R9, R2.reuse ;  /* 0x0000000209087220 */ /* 0x0a0fe20000400000 */
[----:B------:R-:W-:-:S04]  /*2b400*/  FMUL R9, R235, R2 ;  /* 0x00000002eb097220 */ /* 0x000fc80000400000 */
[----:B------:R-:W-:Y:S01]  /*2b410*/  @P4 STG.E desc[UR44][R4.64+0x100], R8 ;  /* 0x0001000804004986 */ /* 0x000fe2000c10192c */
[----:B------:R-:W-:-:S03]  /*2b420*/  ISETP.GT.AND P4, PT, R0, 0x49, P3 ;  /* 0x000000490000780c */ /* 0x000fc60001f84270 */
[----:B------:R0:W-:Y:S01]  /*2b430*/  @P5 STG.E desc[UR44][R4.64+0x104], R3 ;  /* 0x0001040304005986 */ /* 0x0001e2000c10192c */
[----:B------:R-:W-:-:S03]  /*2b440*/  ISETP.GT.AND P5, PT, R0, 0x48, P2 ;  /* 0x000000480000780c */ /* 0x000fc600017a4270 */
[----:B------:R1:W-:Y:S01]  /*2b450*/  @P6 STG.E desc[UR44][R6.64+0x100], R9 ;  /* 0x0001000906006986 */ /* 0x0003e2000c10192c */
[----:B------:R-:W-:-:S03]  /*2b460*/  ISETP.GT.AND P6, PT, R0, 0x49, P2 ;  /* 0x000000490000780c */ /* 0x000fc600017c4270 */
[----:B------:R2:W-:Y:S01]  /*2b470*/  @P0 STG.E desc[UR44][R6.64+0x104], R11 ;  /* 0x0001040b06000986 */ /* 0x0005e2000c10192c */
[----:B0-----:R-:W-:-:S03]  /*2b480*/  FMUL R3, R234, R2 ;  /* 0x00000002ea037220 */ /* 0x001fc60000400000 */
[----:B------:R0:W-:Y:S01]  /*2b490*/  @P1 STG.E desc[UR44][R4.64+0x120], R13 ;  /* 0x0001200d04001986 */ /* 0x0001e2000c10192c */
[C---:B------:R-:W-:Y:S01]  /*2b4a0*/  ISETP.GT.AND P0, PT, R0.reuse, 0x50, P3 ;  /* 0x000000500000780c */ /* 0x040fe20001f04270 */
[----:B-1----:R-:W-:Y:S01]  /*2b4b0*/  FMUL R9, R233, R2 ;  /* 0x00000002e9097220 */ /* 0x002fe20000400000 */
[C---:B------:R-:W-:Y:S01]  /*2b4c0*/  ISETP.GT.AND P1, PT, R0.reuse, 0x51, P3 ;  /* 0x000000510000780c */ /* 0x040fe20001f24270 */
[----:B------:R1:W-:Y:S01]  /*2b4d0*/  @P4 STG.E desc[UR44][R4.64+0x124], R3 ;  /* 0x0001240304004986 */ /* 0x0003e2000c10192c */
[----:B------:R-:W-:-:S03]  /*2b4e0*/  ISETP.GT.AND P4, PT, R0, 0x50, P2 ;  /* 0x000000500000780c */ /* 0x000fc60001784270 */
[----:B------:R3:W-:Y:S01]  /*2b4f0*/  @P5 STG.E desc[UR44][R6.64+0x120], R9 ;  /* 0x0001200906005986 */ /* 0x0007e2000c10192c */
[----:B------:R-:W-:-:S03]  /*2b500*/  ISETP.GT.AND P5, PT, R0, 0x51, P2 ;  /* 0x000000510000780c */ /* 0x000fc600017a4270 */
[----:B------:R4:W-:Y:S01]  /*2b510*/  @P6 STG.E desc[UR44][R6.64+0x124], R15 ;  /* 0x0001240f06006986 */ /* 0x0009e2000c10192c */
[----:B------:R-:W-:Y:S01]  /*2b520*/  ISETP.GT.AND P6, PT, R0, 0x58, P3 ;  /* 0x000000580000780c */ /* 0x000fe20001fc4270 */
[-C--:B--2---:R-:W-:Y:S01]  /*2b530*/  FMUL R11, R232, R2.reuse ;  /* 0x00000002e80b7220 */ /* 0x084fe20000400000 */
[-C--:B0-----:R-:W-:Y:S01]  /*2b540*/  FMUL R13, R231, R2.reuse ;  /* 0x00000002e70d7220 */ /* 0x081fe20000400000 */
[----:B-1----:R-:W-:-:S03]  /*2b550*/  FMUL R3, R230, R2 ;  /* 0x00000002e6037220 */ /* 0x002fc60000400000 */
[----:B------:R0:W-:Y:S01]  /*2b560*/  @P0 STG.E desc[UR44][R4.64+0x140], R11 ;  /* 0x0001400b04000986 */ /* 0x0001e2000c10192c */
[-C--:B---3--:R-:W-:Y:S01]  /*2b570*/  FMUL R9, R229, R2.reuse ;  /* 0x00000002e5097220 */ /* 0x088fe20000400000 */
[----:B------:R-:W-:Y:S02]  /*2b580*/  ISETP.GT.AND P0, PT, R0, 0x59, P3 ;  /* 0x000000590000780c */ /* 0x000fe40001f04270 */
[----:B------:R1:W-:Y:S01]  /*2b590*/  @P1 STG.E desc[UR44][R4.64+0x144], R13 ;  /* 0x0001440d04001986 */ /* 0x0003e2000c10192c */
[----:B----4-:R-:W-:Y:S01]  /*2b5a0*/  FMUL R15, R228, R2 ;  /* 0x00000002e40f7220 */ /* 0x010fe20000400000 */
[C---:B------:R-:W-:Y:S02]  /*2b5b0*/  ISETP.GT.AND P1, PT, R0.reuse, 0x58, P2 ;  /* 0x000000580000780c */ /* 0x040fe40001724270 */
[----:B------:R2:W-:Y:S01]  /*2b5c0*/  @P4 STG.E desc[UR44][R6.64+0x140], R3 ;  /* 0x0001400306004986 */ /* 0x0005e2000c10192c */
[----:B------:R-:W-:-:S03]  /*2b5d0*/  ISETP.GT.AND P4, PT, R0, 0x59, P2 ;  /* 0x000000590000780c */ /* 0x000fc60001784270 */
[----:B------:R3:W-:Y:S01]  /*2b5e0*/  @P5 STG.E desc[UR44][R6.64+0x144], R9 ;  /* 0x0001440906005986 */ /* 0x0007e2000c10192c */
[----:B------:R-:W-:-:S03]  /*2b5f0*/  ISETP.GT.AND P5, PT, R0, 0x60, P3 ;  /* 0x000000600000780c */ /* 0x000fc60001fa4270 */
[----:B------:R4:W-:Y:S01]  /*2b600*/  @P6 STG.E desc[UR44][R4.64+0x160], R15 ;  /* 0x0001600f04006986 */ /* 0x0009e2000c10192c */
[----:B------:R-:W-:Y:S01]  /*2b610*/  ISETP.GT.AND P6, PT, R0, 0x61, P3 ;  /* 0x000000610000780c */ /* 0x000fe20001fc4270 */
[-C--:B0-----:R-:W-:Y:S01]  /*2b620*/  FMUL R11, R227, R2.reuse ;  /* 0x00000002e30b7220 */ /* 0x081fe20000400000 */
[-C--:B-1----:R-:W-:Y:S01]  /*2b630*/  FMUL R13, R226, R2.reuse ;  /* 0x00000002e20d7220 */ /* 0x082fe20000400000 */
[----:B--2---:R-:W-:-:S03]  /*2b640*/  FMUL R3, R225, R2 ;  /* 0x00000002e1037220 */ /* 0x004fc60000400000 */
[----:B------:R0:W-:Y:S01]  /*2b650*/  @P0 STG.E desc[UR44][R4.64+0x164], R11 ;  /* 0x0001640b04000986 */ /* 0x0001e2000c10192c */
[-C--:B---3--:R-:W-:Y:S01]  /*2b660*/  FMUL R9, R224, R2.reuse ;  /* 0x00000002e0097220 */ /* 0x088fe20000400000 */
[C---:B------:R-:W-:Y:S02]  /*2b670*/  ISETP.GT.AND P0, PT, R0.reuse, 0x60, P2 ;  /* 0x000000600000780c */ /* 0x040fe40001704270 */
        /* <DEDUP_REMOVED lines=217> */
[----:B------:R-:W-:Y:S01]  /*2c410*/  @P6 STG.E desc[UR44][R6.64+0x3a4], R15 ;  /* 0x0003a40f06006986 */ /* 0x000fe2000c10192c */
[C---:B------:R-:W-:Y:S01]  /*2c420*/  ISETP.GT.AND P6, PT, R0.reuse, 0xf8, P3 ;  /* 0x000000f80000780c */ /* 0x040fe20001fc4270 */
[-C--:B0-----:R-:W-:Y:S01]  /*2c430*/  FMUL R11, R23, R2.reuse ;  /* 0x00000002170b7220 */ /* 0x081fe20000400000 */
[----:B------:R-:W-:Y:S01]  /*2c440*/  ISETP.GT.AND P3, PT, R0, 0xf9, P3 ;  /* 0x000000f90000780c */ /* 0x000fe20001f64270 */
[-C--:B-1----:R-:W-:Y:S01]  /*2c450*/  FMUL R13, R22, R2.reuse ;  /* 0x00000002160d7220 */ /* 0x082fe20000400000 */
[-C--:B--2---:R-:W-:Y:S02]  /*2c460*/  FMUL R3, R21, R2.reuse ;  /* 0x0000000215037220 */ /* 0x084fe40000400000 */
[----:B------:R0:W-:Y:S01]  /*2c470*/  @P0 STG.E desc[UR44][R4.64+0x3c0], R11 ;  /* 0x0003c00b04000986 */ /* 0x0001e2000c10192c */
[----:B---3--:R-:W-:-:S03]  /*2c480*/  FMUL R9, R20, R2 ;  /* 0x0000000214097220 */ /* 0x008fc60000400000 */
[----:B------:R1:W-:Y:S04]  /*2c490*/  @P1 STG.E desc[UR44][R4.64+0x3c4], R13 ;  /* 0x0003c40d04001986 */ /* 0x0003e8000c10192c */
[----:B------:R2:W-:Y:S01]  /*2c4a0*/  @P4 STG.E desc[UR44][R6.64+0x3c0], R3 ;  /* 0x0003c00306004986 */ /* 0x0005e2000c10192c */
[----:B------:R-:W-:Y:S01]  /*2c4b0*/  ISETP.GT.AND P4, PT, R0, 0xf8, P2 ;  /* 0x000000f80000780c */ /* 0x000fe20001784270 */
[-C--:B0-----:R-:W-:Y:S02]  /*2c4c0*/  FMUL R11, R19, R2.reuse ;  /* 0x00000002130b7220 */ /* 0x081fe40000400000 */
[----:B------:R0:W-:Y:S01]  /*2c4d0*/  @P5 STG.E desc[UR44][R6.64+0x3c4], R9 ;  /* 0x0003c40906005986 */ /* 0x0001e2000c10192c */
[----:B------:R-:W-:Y:S02]  /*2c4e0*/  @P3 IMAD.MOV.U32 R10, RZ, RZ, R4 ;  /* 0x000000ffff0a3224 */ /* 0x000fe400078e0004 */
[-C--:B-1----:R-:W-:Y:S01]  /*2c4f0*/  FMUL R13, R18, R2.reuse ;  /* 0x00000002120d7220 */ /* 0x082fe20000400000 */
[----:B------:R1:W-:Y:S01]  /*2c500*/  @P6 STG.E desc[UR44][R4.64+0x3e0], R11 ;  /* 0x0003e00b04006986 */ /* 0x0003e2000c10192c */
[----:B------:R-:W-:Y:S01]  /*2c510*/  ISETP.GT.AND P1, PT, R17, 0x80, PT ;  /* 0x000000801100780c */ /* 0x000fe20003f24270 */
[----:B------:R-:W-:Y:S01]  /*2c520*/  USHF.L.U64.HI UR11, UR8, 0x9, UR9 ;  /* 0x00000009080b7899 */ /* 0x000fe20008010209 */
[----:B------:R-:W-:Y:S01]  /*2c530*/  ISETP.GT.AND P2, PT, R0, 0xf9, P2 ;  /* 0x000000f90000780c */ /* 0x000fe20001744270 */
[----:B--2---:R-:W-:Y:S01]  /*2c540*/  FMUL R3, R14, R2 ;  /* 0x000000020e037220 */ /* 0x004fe20000400000 */
[----:B0-----:R-:W-:Y:S01]  /*2c550*/  IMAD.U32 R9, RZ, RZ, UR12 ;  /* 0x0000000cff097e24 */ /* 0x001fe2000f8e00ff */
[----:B-1----:R-:W-:-:S02]  /*2c560*/  @P3 MOV R11, R5 ;  /* 0x00000005000b3202 */ /* 0x002fc40000000f00 */
[----:B------:R-:W-:-:S03]  /*2c570*/  ISETP.GT.AND P0, PT, R17, 0x88, PT ;  /* 0x000000881100780c */ /* 0x000fc60003f04270 */
[----:B------:R0:W-:Y:S01]  /*2c580*/  @P3 STG.E desc[UR44][R10.64+0x3e4], R13 ;  /* 0x0003e40d0a003986 */ /* 0x0001e2000c10192c */
[----:B------:R-:W-:Y:S01]  /*2c590*/  ISETP.GT.AND P3, PT, R0, RZ, P1 ;  /* 0x000000ff0000720c */ /* 0x000fe20000f64270 */
[-C--:B------:R-:W-:Y:S01]  /*2c5a0*/  FMUL R15, R12, R2.reuse ;  /* 0x000000020c0f7220 */ /* 0x080fe20000400000 */
[----:B------:R-:W-:Y:S01]  /*2c5b0*/  MOV R17, UR11 ;  /* 0x0000000b00117c02 */ /* 0x000fe20008000f00 */
[----:B------:R1:W-:Y:S01]  /*2c5c0*/  @P4 STG.E desc[UR44][R6.64+0x3e0], R3 ;  /* 0x0003e00306004986 */ /* 0x0003e2000c10192c */
[C---:B------:R-:W-:Y:S02]  /*2c5d0*/  IADD3 R8, P5, P6, R4.reuse, UR5, R9 ;  /* 0x0000000504087c10 */ /* 0x040fe4000febe009 */
[----:B------:R-:W-:Y:S02]  /*2c5e0*/  IADD3 R4, P4, R4, UR12, RZ ;  /* 0x0000000c04047c10 */ /* 0x000fe4000ff9e0ff */
[C---:B------:R-:W-:Y:S01]  /*2c5f0*/  IADD3.X R9, R5.reuse, UR4, R17, P5, P6 ;  /* 0x0000000405097c10 */ /* 0x040fe2000afec411 */
[----:B------:R2:W-:Y:S01]  /*2c600*/  @P2 STG.E desc[UR44][R6.64+0x3e4], R15 ;  /* 0x0003e40f06002986 */ /* 0x0005e2000c10192c */
[----:B------:R-:W-:Y:S01]  /*2c610*/  ISETP.GT.AND P5, PT, R0, 0x1, P1 ;  /* 0x000000010000780c */ /* 0x000fe20000fa4270 */
[----:B0-----:R-:W-:Y:S01]  /*2c620*/  FMUL R13, R24, R2 ;  /* 0x00000002180d7220 */ /* 0x001fe20000400000 */
[----:B------:R-:W-:-:S02]  /*2c630*/  IADD3.X R5, R5, UR11, RZ, P4, !PT ;  /* 0x0000000b05057c10 */ /* 0x000fc4000a7fe4ff */
[C---:B------:R-:W-:Y:S02]  /*2c640*/  ISETP.GT.AND P2, PT, R0.reuse, RZ, P0 ;  /* 0x000000ff0000720c */ /* 0x040fe40000744270 */
[----:B------:R-:W-:Y:S01]  /*2c650*/  ISETP.GT.AND P4, PT, R0, 0x1, P0 ;  /* 0x000000010000780c */ /* 0x000fe20000784270 */
[----:B------:R0:W-:Y:S01]  /*2c660*/  @P3 STG.E desc[UR44][R4.64], R13 ;  /* 0x0000000d04003986 */ /* 0x0001e2000c10192c */
[----:B------:R-:W-:Y:S02]  /*2c670*/  IADD3 R10, P6, R4, UR5, RZ ;  /* 0x00000005040a7c10 */ /* 0x000fe4000ffde0ff */
[----:B------:R-:W-:Y:S01]  /*2c680*/  ISETP.GT.AND P3, PT, R0, 0x8, P1 ;  /* 0x000000080000780c */ /* 0x000fe20000f64270 */
[-C--:B------:R-:W-:Y:S01]  /*2c690*/  FMUL R25, R25, R2.reuse ;  /* 0x0000000219197220 */ /* 0x080fe20000400000 */
[----:B------:R-:W-:Y:S01]  /*2c6a0*/  IADD3.X R11, R5, UR4, RZ, P6, !PT ;  /* 0x00000004050b7c10 */ /* 0x000fe2000b7fe4ff */
[-C--:B-1----:R-:W-:Y:S01]  /*2c6b0*/  FMUL R3, R26, R2.reuse ;  /* 0x000000021a037220 */ /* 0x082fe20000400000 */
[-C--:B------:R-:W-:Y:S01]  /*2c6c0*/  FMUL R27, R27, R2.reuse ;  /* 0x000000021b1b7220 */ /* 0x080fe20000400000 */
[----:B--2---:R-:W-:Y:S01]  /*2c6d0*/  FMUL R15, R28, R2 ;  /* 0x000000021c0f7220 */ /* 0x004fe20000400000 */
[----:B------:R-:W-:Y:S01]  /*2c6e0*/  @P5 STG.E desc[UR44][R4.64+0x4], R25 ;  /* 0x0000041904005986 */ /* 0x000fe2000c10192c */
[----:B------:R-:W-:-:S03]  /*2c6f0*/  ISETP.GT.AND P5, PT, R0, 0x9, P1 ;  /* 0x000000090000780c */ /* 0x000fc60000fa4270 */
[----:B------:R1:W-:Y:S01]  /*2c700*/  @P2 STG.E desc[UR44][R10.64], R3 ;  /* 0x000000030a002986 */ /* 0x0003e2000c10192c */
[----:B------:R-:W-:-:S03]  /*2c710*/  ISETP.GT.AND P2, PT, R0, 0x8, P0 ;  /* 0x000000080000780c */ /* 0x000fc60000744270 */
[----:B------:R2:W-:Y:S01]  /*2c720*/  @P4 STG.E desc[UR44][R10.64+0x4], R27 ;  /* 0x0000041b0a004986 */ /* 0x0005e2000c10192c */
[----:B------:R-:W-:-:S03]  /*2c730*/  FMUL R29, R29, R2 ;  /* 0x000000021d1d7220 */ /* 0x000fc60000400000 */
[----:B------:R-:W-:Y:S01]  /*2c740*/  @P3 STG.E desc[UR44][R4.64+0x20], R15 ;  /* 0x0000200f04003986 */ /* 0x000fe2000c10192c */
[----:B------:R-:W-:Y:S01]  /*2c750*/  IADD3 R6, P3, R4, UR5, RZ ;  /* 0x0000000504067c10 */ /* 0x000fe2000ff7e0ff */
[----:B0-----:R-:W-:Y:S01]  /*2c760*/  FMUL R13, R30, R2 ;  /* 0x000000021e0d7220 */ /* 0x001fe20000400000 */
[C---:B------:R-:W-:Y:S02]  /*2c770*/  ISETP.GT.AND P6, PT, R0.reuse, 0x10, P0 ;  /* 0x000000100000780c */ /* 0x040fe400007c4270 */
[----:B------:R-:W-:Y:S01]  /*2c780*/  IADD3.X R7, R5, UR4, RZ, P3, !PT ;  /* 0x0000000405077c10 */ /* 0x000fe20009ffe4ff */
[----:B------:R-:W-:Y:S01]  /*2c790*/  @P5 STG.E desc[UR44][R4.64+0x24], R29 ;  /* 0x0000241d04005986 */ /* 0x000fe2000c10192c */
[C---:B------:R-:W-:Y:S02]  /*2c7a0*/  ISETP.GT.AND P4, PT, R0.reuse, 0x9, P0 ;  /* 0x000000090000780c */ /* 0x040fe40000784270 */
[C---:B------:R-:W-:Y:S01]  /*2c7b0*/  ISETP.GT.AND P3, PT, R0.reuse, 0x10, P1 ;  /* 0x000000100000780c */ /* 0x040fe20000f64270 */
[----:B------:R0:W-:Y:S01]  /*2c7c0*/  @P2 STG.E desc[UR44][R6.64+0x20], R13 ;  /* 0x0000200d06002986 */ /* 0x0001e2000c10192c */
[----:B------:R-:W-:-:S02]  /*2c7d0*/  ISETP.GT.AND P5, PT, R0, 0x11, P1 ;  /* 0x000000110000780c */ /* 0x000fc40000fa4270 */
[----:B------:R-:W-:Y:S01]  /*2c7e0*/  ISETP.GT.AND P2, PT, R0, 0x11, P0 ;  /* 0x000000110000780c */ /* 0x000fe20000744270 */
[-C--:B------:R-:W-:Y:S01]  /*2c7f0*/  FMUL R31, R31, R2.reuse ;  /* 0x000000021f1f7220 */ /* 0x080fe20000400000 */
[-C--:B-1----:R-:W-:Y:S01]  /*2c800*/  FMUL R3, R32, R2.reuse ;  /* 0x0000000220037220 */ /* 0x082fe20000400000 */
[-C--:B------:R-:W-:Y:S01]  /*2c810*/  FMUL R33, R33, R2.reuse ;  /* 0x0000000221217220 */ /* 0x080fe20000400000 */
[-C--:B--2---:R-:W-:Y:S01]  /*2c820*/  FMUL R11, R34, R2.reuse ;  /* 0x00000002220b7220 */ /* 0x084fe20000400000 */
[----:B0-----:R-:W-:Y:S01]  /*2c830*/  @P6 IMAD.MOV.U32 R6, RZ, RZ, R8 ;  /* 0x000000ffff066224 */ /* 0x001fe200078e0008 */
[----:B------:R-:W-:Y:S01]  /*2c840*/  @P6 MOV R7, R9 ;  /* 0x0000000900076202 */ /* 0x000fe20000000f00 */
[----:B------:R-:W-:Y:S01]  /*2c850*/  @P4 STG.E desc[UR44][R8.64+0x24], R31 ;  /* 0x0000241f08004986 */ /* 0x000fe2000c10192c */
[----:B------:R-:W-:-:S03]  /*2c860*/  FMUL R35, R35, R2 ;  /* 0x0000000223237220 */ /* 0x000fc60000400000 */
[----:B------:R-:W-:Y:S04]  /*2c870*/  @P3 STG.E desc[UR44][R4.64+0x40], R3 ;  /* 0x0000400304003986 */ /* 0x000fe8000c10192c */
[----:B------:R-:W-:Y:S01]  /*2c880*/  @P5 STG.E desc[UR44][R4.64+0x44], R33 ;  /* 0x0000442104005986 */ /* 0x000fe2000c10192c */
[----:B------:R-:W-:-:S03]  /*2c890*/  ISETP.GT.AND P5, PT, R0, 0x18, P0 ;  /* 0x000000180000780c */ /* 0x000fc600007a4270 */
[----:B------:R0:W-:Y:S01]  /*2c8a0*/  @P6 STG.E desc[UR44][R6.64+0x40], R11 ;  /* 0x0000400b06006986 */ /* 0x0001e2000c10192c */
[C---:B------:R-:W-:Y:S02]  /*2c8b0*/  ISETP.GT.AND P3, PT, R0.reuse, 0x18, P1 ;  /* 0x000000180000780c */ /* 0x040fe40000f64270 */
[----:B------:R-:W-:Y:S01]  /*2c8c0*/  ISETP.GT.AND P4, PT, R0, 0x19, P1 ;  /* 0x000000190000780c */ /* 0x000fe20000f84270 */
[----:B0-----:R-:W-:Y:S01]  /*2c8d0*/  @P2 IMAD.MOV.U32 R6, RZ, RZ, R8 ;  /* 0x000000ffff062224 */ /* 0x001fe200078e0008 */
[----:B------:R-:W-:-:S05]  /*2c8e0*/  @P2 MOV R7, R9 ;  /* 0x0000000900072202 */ /* 0x000fca0000000f00 */
[----:B------:R0:W-:Y:S01]  /*2c8f0*/  @P2 STG.E desc[UR44][R6.64+0x44], R35 ;  /* 0x0000442306002986 */ /* 0x0001e2000c10192c */
[----:B------:R-:W-:Y:S01]  /*2c900*/  ISETP.GT.AND P2, PT, R0, 0x19, P0 ;  /* 0x000000190000780c */ /* 0x000fe20000744270 */
[-C--:B------:R-:W-:Y:S01]  /*2c910*/  FMUL R13, R36, R2.reuse ;  /* 0x00000002240d7220 */ /* 0x080fe20000400000 */
[-C--:B------:R-:W-:Y:S01]  /*2c920*/  FMUL R37, R37, R2.reuse ;  /* 0x0000000225257220 */ /* 0x080fe20000400000 */
[-C--:B------:R-:W-:Y:S01]  /*2c930*/  FMUL R3, R38, R2.reuse ;  /* 0x0000000226037220 */ /* 0x080fe20000400000 */
[C---:B------:R-:W-:Y:S02]  /*2c940*/  ISETP.GT.AND P6, PT, R0.reuse, 0x21, P1 ;  /* 0x000000210000780c */ /* 0x040fe40000fc4270 */
[----:B------:R-:W-:Y:S01]  /*2c950*/  @P3 STG.E desc[UR44][R4.64+0x60], R13 ;  /* 0x0000600d04003986 */ /* 0x000fe2000c10192c */
[--C-:B0-----:R-:W-:Y:S01]  /*2c960*/  @P5 IMAD.MOV.U32 R6, RZ, RZ, R8.reuse ;  /* 0x000000ffff065224 */ /* 0x101fe200078e0008 */
[-C--:B------:R-:W-:Y:S02]  /*2c970*/  @P5 MOV R7, R9.reuse ;  /* 0x0000000900075202 */ /* 0x080fe40000000f00 */
[----:B------:R-:W-:Y:S01]  /*2c980*/  @P4 STG.E desc[UR44][R4.64+0x64], R37 ;  /* 0x0000642504004986 */ /* 0x000fe2000c10192c */
[C---:B------:R-:W-:Y:S01]  /*2c990*/  ISETP.GT.AND P3, PT, R0.reuse, 0x20, P1 ;  /* 0x000000200000780c */ /* 0x040fe20000f64270 */
[-C--:B------:R-:W-:Y:S01]  /*2c9a0*/  FMUL R39, R39, R2.reuse ;  /* 0x0000000227277220 */ /* 0x080fe20000400000 */
[----:B------:R-:W-:Y:S01]  /*2c9b0*/  ISETP.GT.AND P4, PT, R0, 0x20, P0 ;  /* 0x000000200000780c */ /* 0x000fe20000784270 */
[----:B------:R0:W-:Y:S01]  /*2c9c0*/  @P5 STG.E desc[UR44][R6.64+0x60], R3 ;  /* 0x0000600306005986 */ /* 0x0001e2000c10192c */
[-C--:B------:R-:W-:Y:S01]  /*2c9d0*/  FMUL R11, R40, R2.reuse ;  /* 0x00000002280b7220 */ /* 0x080fe20000400000 */
[----:B------:R-:W-:Y:S01]  /*2c9e0*/  FMUL R41, R41, R2 ;  /* 0x0000000229297220 */ /* 0x000fe20000400000 */
[----:B0-----:R-:W-:Y:S01]  /*2c9f0*/  @P2 IMAD.MOV.U32 R6, RZ, RZ, R8 ;  /* 0x000000ffff062224 */ /* 0x001fe200078e0008 */
[----:B------:R-:W-:-:S05]  /*2ca00*/  @P2 MOV R7, R9 ;  /* 0x0000000900072202 */ /* 0x000fca0000000f00 */
[----:B------:R0:W-:Y:S01]  /*2ca10*/  @P2 STG.E desc[UR44][R6.64+0x64], R39 ;  /* 0x0000642706002986 */ /* 0x0001e2000c10192c */
[----:B------:R-:W-:Y:S01]  /*2ca20*/  ISETP.GT.AND P2, PT, R0, 0x21, P0 ;  /* 0x000000210000780c */ /* 0x000fe20000744270 */
[----:B------:R-:W-:Y:S01]  /*2ca30*/  FMUL R13, R42, R2 ;  /* 0x000000022a0d7220 */ /* 0x000fe20000400000 */
[C---:B------:R-:W-:Y:S01]  /*2ca40*/  ISETP.GT.AND P5, PT, R0.reuse, 0x29, P1 ;  /* 0x000000290000780c */ /* 0x040fe20000fa4270 */
[----:B------:R1:W-:Y:S01]  /*2ca50*/  @P3 STG.E desc[UR44][R4.64+0x80], R11 ;  /* 0x0000800b04003986 */ /* 0x0003e2000c10192c */
[----:B------:R-:W-:-:S03]  /*2ca60*/  ISETP.GT.AND P3, PT, R0, 0x28, P1 ;  /* 0x000000280000780c */ /* 0x000fc60000f64270 */
[----:B------:R-:W-:Y:S01]  /*2ca70*/  @P6 STG.E desc[UR44][R4.64+0x84], R41 ;  /* 0x0000842904006986 */ /* 0x000fe2000c10192c */
[----:B------:R-:W-:Y:S01]  /*2ca80*/  ISETP.GT.AND P6, PT, R0, 0x28, P0 ;  /* 0x000000280000780c */ /* 0x000fe200007c4270 */
[----:B0-----:R-:W-:Y:S01]  /*2ca90*/  @P4 IMAD.MOV.U32 R6, RZ, RZ, R8 ;  /* 0x000000ffff064224 */ /* 0x001fe200078e0008 */
[----:B------:R-:W-:Y:S01]  /*2caa0*/  @P4 MOV R7, R9 ;  /* 0x0000000900074202 */ /* 0x000fe20000000f00 */
[-C--:B------:R-:W-:Y:S01]  /*2cab0*/  FMUL R43, R43, R2.reuse ;  /* 0x000000022b2b7220 */ /* 0x080fe20000400000 */
[----:B------:R-:W-:-:S03]  /*2cac0*/  FMUL R45, R45, R2 ;  /* 0x000000022d2d7220 */ /* 0x000fc60000400000 */
[----:B------:R0:W-:Y:S01]  /*2cad0*/  @P4 STG.E desc[UR44][R6.64+0x80], R13 ;  /* 0x0000800d06004986 */ /* 0x0001e2000c10192c */
[----:B------:R-:W-:Y:S01]  /*2cae0*/  ISETP.GT.AND P4, PT, R0, 0x29, P0 ;  /* 0x000000290000780c */ /* 0x000fe20000784270 */
[-C--:B------:R-:W-:Y:S01]  /*2caf0*/  FMUL R3, R44, R2.reuse ;  /* 0x000000022c037220 */ /* 0x080fe20000400000 */
[----:B-1----:R-:W-:Y:S01]  /*2cb00*/  FMUL R11, R46, R2 ;  /* 0x000000022e0b7220 */ /* 0x002fe20000400000 */
[----:B0-----:R-:W-:Y:S01]  /*2cb10*/  @P2 IMAD.MOV.U32 R6, RZ, RZ, R8 ;  /* 0x000000ffff062224 */ /* 0x001fe200078e0008 */
[----:B------:R-:W-:-:S05]  /*2cb20*/  @P2 MOV R7, R9 ;  /* 0x0000000900072202 */ /* 0x000fca0000000f00 */
[----:B------:R0:W-:Y:S04]  /*2cb30*/  @P2 STG.E desc[UR44][R6.64+0x84], R43 ;  /* 0x0000842b06002986 */ /* 0x0001e8000c10192c */
[----:B------:R-:W-:Y:S01]  /*2cb40*/  @P5 STG.E desc[UR44][R4.64+0xa4], R45 ;  /* 0x0000a42d04005986 */ /* 0x000fe2000c10192c */
[----:B------:R-:W-:-:S03]  /*2cb50*/  ISETP.GT.AND P5, PT, R0, 0x31, P1 ;  /* 0x000000310000780c */ /* 0x000fc60000fa4270 */
[----:B------:R1:W-:Y:S01]  /*2cb60*/  @P3 STG.E desc[UR44][R4.64+0xa0], R3 ;  /* 0x0000a00304003986 */ /* 0x0003e2000c10192c */
[C---:B------:R-:W-:Y:S01]  /*2cb70*/  ISETP.GT.AND P3, PT, R0.reuse, 0x30, P0 ;  /* 0x000000300000780c */ /* 0x040fe20000764270 */
[--C-:B0-----:R-:W-:Y:S01]  /*2cb80*/  @P6 IMAD.MOV.U32 R6, RZ, RZ, R8.reuse ;  /* 0x000000ffff066224 */ /* 0x101fe200078e0008 */
[-C--:B------:R-:W-:Y:S02]  /*2cb90*/  @P6 MOV R7, R9.reuse ;  /* 0x0000000900076202 */ /* 0x080fe40000000f00 */
[C---:B------:R-:W-:Y:S01]  /*2cba0*/  ISETP.GT.AND P2, PT, R0.reuse, 0x30, P1 ;  /* 0x000000300000780c */ /* 0x040fe20000f44270 */
[-C--:B------:R-:W-:Y:S02]  /*2cbb0*/  FMUL R47, R47, R2.reuse ;  /* 0x000000022f2f7220 */ /* 0x080fe40000400000 */
[----:B------:R0:W-:Y:S01]  /*2cbc0*/  @P6 STG.E desc[UR44][R6.64+0xa0], R11 ;  /* 0x0000a00b06006986 */ /* 0x0001e2000c10192c */
[-C--:B------:R-:W-:Y:S01]  /*2cbd0*/  FMUL R49, R49, R2.reuse ;  /* 0x0000000231317220 */ /* 0x080fe20000400000 */
[----:B------:R-:W-:Y:S01]  /*2cbe0*/  ISETP.GT.AND P6, PT, R0, 0x31, P0 ;  /* 0x000000310000780c */ /* 0x000fe200007c4270 */
[-C--:B------:R-:W-:Y:S01]  /*2cbf0*/  FMUL R13, R48, R2.reuse ;  /* 0x00000002300d7220 */ /* 0x080fe20000400000 */
[----:B-1----:R-:W-:Y:S01]  /*2cc00*/  FMUL R3, R50, R2 ;  /* 0x0000000232037220 */ /* 0x002fe20000400000 */
[----:B0-----:R-:W-:Y:S01]  /*2cc10*/  @P4 IMAD.MOV.U32 R6, RZ, RZ, R8 ;  /* 0x000000ffff064224 */ /* 0x001fe200078e0008 */
[----:B------:R-:W-:-:S05]  /*2cc20*/  @P4 MOV R7, R9 ;  /* 0x0000000900074202 */ /* 0x000fca0000000f00 */
[----:B------:R0:W-:Y:S04]  /*2cc30*/  @P4 STG.E desc[UR44][R6.64+0xa4], R47 ;  /* 0x0000a42f06004986 */ /* 0x0001e8000c10192c */
[----:B------:R-:W-:Y:S01]  /*2cc40*/  @P5 STG.E desc[UR44][R4.64+0xc4], R49 ;  /* 0x0000c43104005986 */ /* 0x000fe2000c10192c */
[C---:B------:R-:W-:Y:S02]  /*2cc50*/  ISETP.GT.AND P5, PT, R0.reuse, 0x38, P0 ;  /* 0x000000380000780c */ /* 0x040fe400007a4270 */
[----:B------:R-:W-:Y:S01]  /*2cc60*/  ISETP.GT.AND P4, PT, R0, 0x38, P1 ;  /* 0x000000380000780c */ /* 0x000fe20000f84270 */
[----:B------:R1:W-:Y:S01]  /*2cc70*/  @P2 STG.E desc[UR44][R4.64+0xc0], R13 ;  /* 0x0000c00d04002986 */ /* 0x0003e2000c10192c */
[----:B0-----:R-:W-:Y:S01]  /*2cc80*/  @P3 IMAD.MOV.U32 R6, RZ, RZ, R8 ;  /* 0x000000ffff063224 */ /* 0x001fe200078e0008 */
[----:B------:R-:W-:-:S02]  /*2cc90*/  @P3 MOV R7, R9 ;  /* 0x0000000900073202 */ /* 0x000fc40000000f00 */
[C---:B------:R-:W-:Y:S01]  /*2cca0*/  ISETP.GT.AND P2, PT, R0.reuse, 0x39, P1 ;  /* 0x000000390000780c */ /* 0x040fe20000f44270 */
[-C--:B------:R-:W-:Y:S02]  /*2ccb0*/  FMUL R51, R51, R2.reuse ;  /* 0x0000000233337220 */ /* 0x080fe40000400000 */
[----:B------:R0:W-:Y:S01]  /*2ccc0*/  @P3 STG.E desc[UR44][R6.64+0xc0], R3 ;  /* 0x0000c00306003986 */ /* 0x0001e2000c10192c */
[----:B------:R-:W-:Y:S01]  /*2ccd0*/  ISETP.GT.AND P3, PT, R0, 0x39, P0 ;  /* 0x000000390000780c */ /* 0x000fe20000764270 */
[-C--:B------:R-:W-:Y:S01]  /*2cce0*/  FMUL R11, R52, R2.reuse ;  /* 0x00000002340b7220 */ /* 0x080fe20000400000 */
[-C--:B------:R-:W-:Y:S01]  /*2ccf0*/  FMUL R53, R53, R2.reuse ;  /* 0x0000000235357220 */ /* 0x080fe20000400000 */
[----:B-1----:R-:W-:Y:S01]  /*2cd00*/  FMUL R13, R54, R2 ;  /* 0x00000002360d7220 */ /* 0x002fe20000400000 */
[----:B0-----:R-:W-:Y:S01]  /*2cd10*/  @P6 IMAD.MOV.U32 R6, RZ, RZ, R8 ;  /* 0x000000ffff066224 */ /* 0x001fe200078e0008 */
[----:B------:R-:W-:-:S05]  /*2cd20*/  @P6 MOV R7, R9 ;  /* 0x0000000900076202 */ /* 0x000fca0000000f00 */
[----:B------:R0:W-:Y:S01]  /*2cd30*/  @P6 STG.E desc[UR44][R6.64+0xc4], R51 ;  /* 0x0000c43306006986 */ /* 0x0001e2000c10192c */
[C---:B------:R-:W-:Y:S01]  /*2cd40*/  ISETP.GT.AND P6, PT, R0.reuse, 0x41, P1 ;  /* 0x000000410000780c */ /* 0x040fe20000fc4270 */
[----:B------:R-:W-:Y:S02]  /*2cd50*/  FMUL R55, R55, R2 ;  /* 0x0000000237377220 */ /* 0x000fe40000400000 */
[----:B------:R-:W-:Y:S01]  /*2cd60*/  @P4 STG.E desc[UR44][R4.64+0xe0], R11 ;  /* 0x0000e00b04004986 */ /* 0x000fe2000c10192c */
[----:B------:R-:W-:-:S03]  /*2cd70*/  ISETP.GT.AND P4, PT, R0, 0x40, P1 ;  /* 0x000000400000780c */ /* 0x000fc60000f84270 */
[----:B------:R-:W-:Y:S01]  /*2cd80*/  @P2 STG.E desc[UR44][R4.64+0xe4], R53 ;  /* 0x0000e43504002986 */ /* 0x000fe2000c10192c */
[----:B0-----:R-:W-:Y:S01]  /*2cd90*/  @P5 IMAD.MOV.U32 R6, RZ, RZ, R8 ;  /* 0x000000ffff065224 */ /* 0x001fe200078e0008 */
[----:B------:R-:W-:Y:S02]  /*2cda0*/  @P5 MOV R7, R9 ;  /* 0x0000000900075202 */ /* 0x000fe40000000f00 */
[----:B------:R-:W-:-:S03]  /*2cdb0*/  ISETP.GT.AND P2, PT, R0, 0x40, P0 ;  /* 0x000000400000780c */ /* 0x000fc60000744270 */
[----:B------:R0:W-:Y:S01]  /*2cdc0*/  @P5 STG.E desc[UR44][R6.64+0xe0], R13 ;  /* 0x0000e00d06005986 */ /* 0x0001e2000c10192c */
[-C--:B------:R-:W-:Y:S01]  /*2cdd0*/  FMUL R57, R57, R2.reuse ;  /* 0x0000000239397220 */ /* 0x080fe20000400000 */
[----:B------:R-:W-:Y:S01]  /*2cde0*/  FMUL R3, R56, R2 ;  /* 0x0000000238037220 */ /* 0x000fe20000400000 */
[----:B0-----:R-:W-:Y:S01]  /*2cdf0*/  @P3 IMAD.MOV.U32 R6, RZ, RZ, R8 ;  /* 0x000000ffff063224 */ /* 0x001fe200078e0008 */
[----:B------:R-:W-:-:S05]  /*2ce00*/  @P3 MOV R7, R9 ;  /* 0x0000000900073202 */ /* 0x000fca0000000f00 */
[----:B------:R0:W-:Y:S01]  /*2ce10*/  @P3 STG.E desc[UR44][R6.64+0xe4], R55 ;  /* 0x0000e43706003986 */ /* 0x0001e2000c10192c */
[----:B------:R-:W-:Y:S01]  /*2ce20*/  ISETP.GT.AND P3, PT, R0, 0x41, P0 ;  /* 0x000000410000780c */ /* 0x000fe20000764270 */
[----:B------:R-:W-:Y:S02]  /*2ce30*/  FMUL R11, R58, R2 ;  /* 0x000000023a0b7220 */ /* 0x000fe40000400000 */
        /* <DEDUP_REMOVED lines=16> */
[----:B------:R-:W-:-:S03]  /*2cf40*/  FMUL R63, R63, R2 ;  /* 0x000000023f3f7220 */ /* 0x000fc60000400000 */
[----:B------:R-:W-:Y:S01]  /*2cf50*/  @P4 STG.E desc[UR44][R4.64+0x124], R61 ;  /* 0x0001243d04004986 */ /* 0x000fe2000c10192c */
[----:B------:R-:W-:-:S03]  /*2cf60*/  ISETP.GT.AND P4, PT, R0, 0x51, P1 ;  /* 0x000000510000780c */ /* 0x000fc60000f84270 */
[----:B------:R-:W-:Y:S01]  /*2cf70*/  @P5 STG.E desc[UR44][R4.64+0x120], R13 ;  /* 0x0001200d04005986 */ /* 0x000fe2000c10192c */
[----:B0-----:R-:W-:Y:S01]  /*2cf80*/  @P6 IMAD.MOV.U32 R6, RZ, RZ, R8 ;  /* 0x000000ffff066224 */ /* 0x001fe200078e0008 */
[----:B------:R-:W-:Y:S02]  /*2cf90*/  @P6 MOV R7, R9 ;  /* 0x0000000900076202 */ /* 0x000fe40000000f00 */
[----:B------:R-:W-:-:S03]  /*2cfa0*/  ISETP.GT.AND P5, PT, R0, 0x50, P0 ;  /* 0x000000500000780c */ /* 0x000fc600007a4270 */
[----:B------:R0:W-:Y:S01]  /*2cfb0*/  @P6 STG.E desc[UR44][R6.64+0x120], R3 ;  /* 0x0001200306006986 */ /* 0x0001e2000c10192c */
[----:B------:R-:W-:Y:S01]  /*2cfc0*/  ISETP.GT.AND P3, PT, R0, 0x50, P1 ;  /* 0x000000500000780c */ /* 0x000fe20000f64270 */
[----:B------:R-:W-:Y:S01]  /*2cfd0*/  FMUL R65, R65, R2 ;  /* 0x0000000241417220 */ /* 0x000fe20000400000 */
[----:B0-----:R-:W-:Y:S01]  /*2cfe0*/  @P2 IMAD.MOV.U32 R6, RZ, RZ, R8 ;  /* 0x000000ffff062224 */ /* 0x001fe200078e0008 */
[----:B------:R-:W-:-:S05]  /*2cff0*/  @P2 MOV R7, R9 ;  /* 0x0000000900072202 */ /* 0x000fca0000000f00 */
[----:B------:R0:W-:Y:S01]  /*2d000*/  @P2 STG.E desc[UR44][R6.64+0x124], R63 ;  /* 0x0001243f06002986 */ /* 0x0001e2000c10192c */
[----:B------:R-:W-:Y:S01]  /*2d010*/  ISETP.GT.AND P2, PT, R0, 0x51, P0 ;  /* 0x000000510000780c */ /* 0x000fe20000744270 */
[-C--:B------:R-:W-:Y:S02]  /*2d020*/  FMUL R11, R64, R2.reuse ;  /* 0x00000002400b7220 */ /* 0x080fe40000400000 */
[----:B------:R-:W-:Y:S01]  /*2d030*/  @P4 STG.E desc[UR44][R4.64+0x144], R65 ;  /* 0x0001444104004986 */ /* 0x000fe2000c10192c */
[----:B------:R-:W-:Y:S01]  /*2d040*/  ISETP.GT.AND P4, PT, R0, 0x58, P0 ;  /* 0x000000580000780c */ /* 0x000fe20000784270 */
[-C--:B------:R-:W-:Y:S01]  /*2d050*/  FMUL R13, R66, R2.reuse ;  /* 0x00000002420d7220 */ /* 0x080fe20000400000 */
[C---:B------:R-:W-:Y:S01]  /*2d060*/  ISETP.GT.AND P6, PT, R0.reuse, 0x59, P1 ;  /* 0x000000590000780c */ /* 0x040fe20000fc4270 */
[----:B------:R1:W-:Y:S01]  /*2d070*/  @P3 STG.E desc[UR44][R4.64+0x140], R11 ;  /* 0x0001400b04003986 */ /* 0x0003e2000c10192c */
[----:B------:R-:W-:Y:S01]  /*2d080*/  ISETP.GT.AND P3, PT, R0, 0x58, P1 ;  /* 0x000000580000780c */ /* 0x000fe20000f64270 */
[----:B0-----:R-:W-:Y:S01]  /*2d090*/  @P5 IMAD.MOV.U32 R6, RZ, RZ, R8 ;  /* 0x000000ffff065224 */ /* 0x001fe200078e0008 */
[----:B------:R-:W-:Y:S01]  /*2d0a0*/  @P5 MOV R7, R9 ;  /* 0x0000000900075202 */ /* 0x000fe20000000f00 */
[----:B------:R-:W-:-:S04]  /*2d0b0*/  FMUL R67, R67, R2 ;  /* 0x0000000243437220 */ /* 0x000fc80000400000 */
[----:B------:R0:W-:Y:S01]  /*2d0c0*/  @P5 STG.E desc[UR44][R6.64+0x140], R13 ;  /* 0x0001400d06005986 */ /* 0x0001e2000c10192c */
[-C--:B------:R-:W-:Y:S01]  /*2d0d0*/  FMUL R3, R68, R2.reuse ;  /* 0x0000000244037220 */ /* 0x080fe20000400000 */
[-C--:B------:R-:W-:Y:S01]  /*2d0e0*/  FMUL R69, R69, R2.reuse ;  /* 0x0000000245457220 */ /* 0x080fe20000400000 */
[----:B-1----:R-:W-:Y:S01]  /*2d0f0*/  FMUL R11, R70, R2 ;  /* 0x00000002460b7220 */ /* 0x002fe20000400000 */
[----:B0-----:R-:W-:Y:S01]  /*2d100*/  @P2 IMAD.MOV.U32 R6, RZ, RZ, R8 ;  /* 0x000000ffff062224 */ /* 0x001fe200078e0008 */
[----:B------:R-:W-:-:S05]  /*2d110*/  @P2 MOV R7, R9 ;  /* 0x0000000900072202 */ /* 0x000fca0000000f00 */
[----:B------:R0:W-:Y:S01]  /*2d120*/  @P2 STG.E desc[UR44][R6.64+0x144], R67 ;  /* 0x0001444306002986 */ /* 0x0001e2000c10192c */
[----:B------:R-:W-:-:S03]  /*2d130*/  ISETP.GT.AND P2, PT, R0, 0x59, P0 ;  /* 0x000000590000780c */ /* 0x000fc60000744270 */
[----:B------:R-:W-:Y:S04]  /*2d140*/  @P3 STG.E desc[UR44][R4.64+0x160], R3 ;  /* 0x0001600304003986 */ /* 0x000fe8000c10192c */
[----:B------:R-:W-:Y:S01]  /*2d150*/  @P6 STG.E desc[UR44][R4.64+0x164], R69 ;  /* 0x0001644504006986 */ /* 0x000fe2000c10192c */
[----:B0-----:R-:W-:Y:S01]  /*2d160*/  @P4 IMAD.MOV.U32 R6, RZ, RZ, R8 ;  /* 0x000000ffff064224 */ /* 0x001fe200078e0008 */
[----:B------:R-:W-:-:S05]  /*2d170*/  @P4 MOV R7, R9 ;  /* 0x0000000900074202 */ /* 0x000fca0000000f00 */
[----:B------:R0:W-:Y:S01]  /*2d180*/  @P4 STG.E desc[UR44][R6.64+0x160], R11 ;  /* 0x0001600b06004986 */ /* 0x0001e2000c10192c */
[C---:B------:R-:W-:Y:S02]  /*2d190*/  ISETP.GT.AND P4, PT, R0.reuse, 0x60, P0 ;  /* 0x000000600000780c */ /* 0x040fe40000784270 */
[C---:B------:R-:W-:Y:S02]  /*2d1a0*/  ISETP.GT.AND P5, PT, R0.reuse, 0x61, P1 ;  /* 0x000000610000780c */ /* 0x040fe40000fa4270 */
[C---:B------:R-:W-:Y:S01]  /*2d1b0*/  ISETP.GT.AND P3, PT, R0.reuse, 0x60, P1 ;  /* 0x000000600000780c */ /* 0x040fe20000f64270 */
[-C--:B------:R-:W-:Y:S01]  /*2d1c0*/  FMUL R71, R71, R2.reuse ;  /* 0x0000000247477220 */ /* 0x080fe20000400000 */
[----:B------:R-:W-:Y:S01]  /*2d1d0*/  ISETP.GT.AND P6, PT, R0, 0x61, P0 ;  /* 0x000000610000780c */ /* 0x000fe200007c4270 */
[-C--:B------:R-:W-:Y:S01]  /*2d1e0*/  FMUL R73, R73, R2.reuse ;  /* 0x0000000249497220 */ /* 0x080fe20000400000 */
[----:B0-----:R-:W-:Y:S01]  /*2d1f0*/  @P2 IMAD.MOV.U32 R6, RZ, RZ, R8 ;  /* 0x000000ffff062224 */ /* 0x001fe200078e0008 */
[----:B------:R-:W-:Y:S01]  /*2d200*/  @P2 MOV R7, R9 ;  /* 0x0000000900072202 */ /* 0x000fe20000000f00 */
[-C--:B------:R-:W-:Y:S01]  /*2d210*/  FMUL R13, R72, R2.reuse ;  /* 0x00000002480d7220 */ /* 0x080fe20000400000 */
[----:B------:R-:W-:-:S03]  /*2d220*/  FMUL R3, R74, R2 ;  /* 0x000000024a037220 */ /* 0x000fc60000400000 */
        /* <DEDUP_REMOVED lines=15> */
[-C--:B------:R-:W-:Y:S01]  /*2d320*/  FMUL R11, R76, R2.reuse ;  /* 0x000000024c0b7220 */ /* 0x080fe20000400000 */
[----:B------:R-:W-:Y:S01]  /*2d330*/  FMUL R13, R78, R2 ;  /* 0x000000024e0d7220 */ /* 0x000fe20000400000 */
        /* <DEDUP_REMOVED lines=16> */
[----:B------:R-:W-:Y:S01]  /*2d440*/  ISETP.GT.AND P6, PT, R0, 0x79, P1 ;  /* 0x000000790000780c */ /* 0x000fe20000fc4270 */
[----:B------:R-:W-:Y:S02]  /*2d450*/  FMUL R83, R83, R2 ;  /* 0x0000000253537220 */ /* 0x000fe40000400000 */
[----:B------:R-:W-:Y:S04]  /*2d460*/  @P4 STG.E desc[UR44][R4.64+0x1c0], R3 ;  /* 0x0001c00304004986 */ /* 0x000fe8000c10192c */
[----:B------:R-:W-:Y:S01]  /*2d470*/  @P2 STG.E desc[UR44][R4.64+0x1c4], R81 ;  /* 0x0001c45104002986 */ /* 0x000fe2000c10192c */
[----:B0-----:R-:W-:Y:S01]  /*2d480*/  @P5 IMAD.MOV.U32 R6, RZ, RZ, R8 ;  /* 0x000000ffff065224 */ /* 0x001fe200078e0008 */
[----:B------:R-:W-:-:S02]  /*2d490*/  @P5 MOV R7, R9 ;  /* 0x0000000900075202 */ /* 0x000fc40000000f00 */
        /* <DEDUP_REMOVED lines=30> */
[----:B0-----:R-:W-:Y:S01]  /*2d680*/  @P6 MOV R6, R8 ;  /* 0x0000000800066202 */ /* 0x001fe20000000f00 */
[----:B------:R-:W-:-:S05]  /*2d690*/  @P6 IMAD.MOV.U32 R7, RZ, RZ, R9 ;  /* 0x000000ffff076224 */ /* 0x000fca00078e0009 */
[----:B------:R0:W-:Y:S01]  /*2d6a0*/  @P6 STG.E desc[UR44][R6.64+0x200], R3 ;  /* 0x0002000306006986 */ /* 0x0001e2000c10192c */
[C---:B------:R-:W-:Y:S02]  /*2d6b0*/  ISETP.GT.AND P3, PT, R0.reuse, 0x88, P1 ;  /* 0x000000880000780c */ /* 0x040fe40000f64270 */
[----:B------:R-:W-:Y:S02]  /*2d6c0*/  ISETP.GT.AND P4, PT, R0, 0x89, P1 ;  /* 0x000000890000780c */ /* 0x000fe40000f84270 */
[----:B0-----:R-:W-:Y:S02]  /*2d6d0*/  @P2 MOV R6, R8 ;  /* 0x0000000800062202 */ /* 0x001fe40000000f00 */
        /* <DEDUP_REMOVED lines=8> */
[----:B0-----:R-:W-:Y:S01]  /*2d760*/  @P5 IMAD.MOV.U32 R6, RZ, RZ, R8 ;  /* 0x000000ffff065224 */ /* 0x001fe200078e0008 */
[----:B------:R-:W-:Y:S02]  /*2d770*/  @P5 MOV R7, R9 ;  /* 0x0000000900075202 */ /* 0x000fe40000000f00 */
[----:B------:R-:W-:Y:S01]  /*2d780*/  @P4 STG.E desc[UR44][R4.64+0x224], R93 ;  /* 0x0002245d04004986 */ /* 0x000fe2000c10192c */
[C---:B------:R-:W-:Y:S01]  /*2d790*/  ISETP.GT.AND P3, PT, R0.reuse, 0x90, P1 ;  /* 0x000000900000780c */ /* 0x040fe20000f64270 */
[-C--:B------:R-:W-:Y:S01]  /*2d7a0*/  FMUL R95, R95, R2.reuse ;  /* 0x000000025f5f7220 */ /* 0x080fe20000400000 */
[----:B------:R-:W-:Y:S01]  /*2d7b0*/  ISETP.GT.AND P4, PT, R0, 0x90, P0 ;  /* 0x000000900000780c */ /* 0x000fe20000784270 */
[----:B------:R0:W-:Y:S01]  /*2d7c0*/  @P5 STG.E desc[UR44][R6.64+0x220], R11 ;  /* 0x0002200b06005986 */ /* 0x0001e2000c10192c */
[-C--:B------:R-:W-:Y:S01]  /*2d7d0*/  FMUL R3, R96, R2.reuse ;  /* 0x0000000260037220 */ /* 0x080fe20000400000 */
[----:B------:R-:W-:Y:S01]  /*2d7e0*/  FMUL R97, R97, R2 ;  /* 0x0000000261617220 */ /* 0x000fe20000400000 */
[----:B0-----:R-:W-:Y:S01]  /*2d7f0*/  @P2 MOV R6, R8 ;  /* 0x0000000800062202 */ /* 0x001fe20000000f00 */
[----:B------:R-:W-:-:S05]  /*2d800*/  @P2 IMAD.MOV.U32 R7, RZ, RZ, R9 ;  /* 0x000000ffff072224 */ /* 0x000fca00078e0009 */
[----:B------:R0:W-:Y:S01]  /*2d810*/  @P2 STG.E desc[UR44][R6.64+0x224], R95 ;  /* 0x0002245f06002986 */ /* 0x0001e2000c10192c */
[----:B------:R-:W-:Y:S01]  /*2d820*/  ISETP.GT.AND P2, PT, R0, 0x91, P0 ;  /* 0x000000910000780c */ /* 0x000fe20000744270 */
[----:B------:R-:W-:Y:S01]  /*2d830*/  FMUL R13, R98, R2 ;  /* 0x00000002620d7220 */ /* 0x000fe20000400000 */
[C---:B------:R-:W-:Y:S01]  /*2d840*/  ISETP.GT.AND P5, PT, R0.reuse, 0x99, P1 ;  /* 0x000000990000780c */ /* 0x040fe20000fa4270 */
[----:B------:R1:W-:Y:S01]  /*2d850*/  @P3 STG.E desc[UR44][R4.64+0x240], R3 ;  /* 0x0002400304003986 */ /* 0x0003e2000c10192c */
[----:B------:R-:W-:-:S03]  /*2d860*/  ISETP.GT.AND P3, PT, R0, 0x98, P1 ;  /* 0x000000980000780c */ /* 0x000fc60000f64270 */
[----:B------:R-:W-:Y:S01]  /*2d870*/  @P6 STG.E desc[UR44][R4.64+0x244], R97 ;  /* 0x0002446104006986 */ /* 0x000fe2000c10192c */
[----:B------:R-:W-:Y:S02]  /*2d880*/  ISETP.GT.AND P6, PT, R0, 0x98, P0 ;  /* 0x000000980000780c */ /* 0x000fe400007c4270 */
[----:B0-----:R-:W-:Y:S02]  /*2d890*/  @P4 MOV R6, R8 ;  /* 0x0000000800064202 */ /* 0x001fe40000000f00 */
        /* <DEDUP_REMOVED lines=13> */
[C---:B------:R-:W-:Y:S02]  /*2d970*/  ISETP.GT.AND P3, PT, R0.reuse, 0xa0, P0 ;  /* 0x000000a00000780c */ /* 0x040fe40000764270 */
[----:B0-----:R-:W-:Y:S01]  /*2d980*/  @P6 MOV R6, R8 ;  /* 0x0000000800066202 */ /* 0x001fe20000000f00 */
[----:B------:R-:W-:Y:S01]  /*2d990*/  @P6 IMAD.MOV.U32 R7, RZ, RZ, R9 ;  /* 0x000000ffff076224 */ /* 0x000fe200078e0009 */
[C---:B------:R-:W-:Y:S01]  /*2d9a0*/  ISETP.GT.AND P2, PT, R0.reuse, 0xa0, P1 ;  /* 0x000000a00000780c */ /* 0x040fe20000f44270 */
[-C--:B------:R-:W-:Y:S01]  /*2d9b0*/  FMUL R103, R103, R2.reuse ;  /* 0x0000000267677220 */ /* 0x080fe20000400000 */
[-C--:B------:R-:W-:Y:S02]  /*2d9c0*/  FMUL R105, R105, R2.reuse ;  /* 0x0000000269697220 */ /* 0x080fe40000400000 */
[----:B------:R0:W-:Y:S01]  /*2d9d0*/  @P6 STG.E desc[UR44][R6.64+0x260], R3 ;  /* 0x0002600306006986 */ /* 0x0001e2000c10192c */
[----:B------:R-:W-:Y:S01]  /*2d9e0*/  ISETP.GT.AND P6, PT, R0, 0xa1, P0 ;  /* 0x000000a10000780c */ /* 0x000fe200007c4270 */
[-C--:B------:R-:W-:Y:S01]  /*2d9f0*/  FMUL R13, R104, R2.reuse ;  /* 0x00000002680d7220 */ /* 0x080fe20000400000 */
[----:B-1----:R-:W-:Y:S01]  /*2da00*/  FMUL R11, R106, R2 ;  /* 0x000000026a0b7220 */ /* 0x002fe20000400000 */
[----:B0-----:R-:W-:-:S02]  /*2da10*/  @P4 MOV R6, R8 ;  /* 0x0000000800064202 */ /* 0x001fc40000000f00 */
        /* <DEDUP_REMOVED lines=15> */
[----:B0-----:R-:W-:Y:S01]  /*2db10*/  @P6 MOV R6, R8 ;  /* 0x0000000800066202 */ /* 0x001fe20000000f00 */
[----:B------:R-:W-:-:S05]  /*2db20*/  @P6 IMAD.MOV.U32 R7, RZ, RZ, R9 ;  /* 0x000000ffff076224 */ /* 0x000fca00078e0009 */
[----:B------:R0:W-:Y:S01]  /*2db30*/  @P6 STG.E desc[UR44][R6.64+0x284], R107 ;  /* 0x0002846b06006986 */ /* 0x0001e2000c10192c */
[C---:B------:R-:W-:Y:S01]  /*2db40*/  ISETP.GT.AND P6, PT, R0.reuse, 0xb1, P1 ;  /* 0x000000b10000780c */ /* 0x040fe20000fc4270 */
[----:B------:R-:W-:Y:S02]  /*2db50*/  FMUL R111, R111, R2 ;  /* 0x000000026f6f7220 */ /* 0x000fe40000400000 */
[----:B------:R1:W-:Y:S01]  /*2db60*/  @P4 STG.E desc[UR44][R4.64+0x2a0], R3 ;  /* 0x0002a00304004986 */ /* 0x0003e2000c10192c */
[----:B------:R-:W-:-:S03]  /*2db70*/  ISETP.GT.AND P4, PT, R0, 0xb0, P1 ;  /* 0x000000b00000780c */ /* 0x000fc60000f84270 */
[----:B------:R-:W-:Y:S01]  /*2db80*/  @P2 STG.E desc[UR44][R4.64+0x2a4], R109 ;  /* 0x0002a46d04002986 */ /* 0x000fe2000c10192c */
[----:B0-----:R-:W-:Y:S02]  /*2db90*/  @P5 MOV R6, R8 ;  /* 0x0000000800065202 */ /* 0x001fe40000000f00 */
[----:B------:R-:W-:Y:S02]  /*2dba0*/  @P5 MOV R7, R9 ;  /* 0x0000000900075202 */ /* 0x000fe40000000f00 */
[----:B------:R-:W-:-:S03]  /*2dbb0*/  ISETP.GT.AND P2, PT, R0, 0xb0, P0 ;  /* 0x000000b00000780c */ /* 0x000fc60000744270 */
[----:B------:R0:W-:Y:S01]  /*2dbc0*/  @P5 STG.E desc[UR44][R6.64+0x2a0], R13 ;  /* 0x0002a00d06005986 */ /* 0x0001e2000c10192c */
[-C--:B------:R-:W-:Y:S01]  /*2dbd0*/  FMUL R113, R113, R2.reuse ;  /* 0x0000000271717220 */ /* 0x080fe20000400000 */
[----:B-1----:R-:W-:Y:S01]  /*2dbe0*/  FMUL R3, R112, R2 ;  /* 0x0000000270037220 */ /* 0x002fe20000400000 */
        /* <DEDUP_REMOVED lines=8> */
[C---:B------:R-:W-:Y:S02]  /*2dc70*/  ISETP.GT.AND P4, PT, R0.reuse, 0xb9, P1 ;  /* 0x000000b90000780c */ /* 0x040fe40000f84270 */
[----:B0-----:R-:W-:Y:S01]  /*2dc80*/  @P2 MOV R6, R8 ;  /* 0x0000000800062202 */ /* 0x001fe20000000f00 */
[----:B------:R-:W-:Y:S01]  /*2dc90*/  @P2 IMAD.MOV.U32 R7, RZ, RZ, R9 ;  /* 0x000000ffff072224 */ /* 0x000fe200078e0009 */
[----:B------:R-:W-:Y:S01]  /*2dca0*/  ISETP.GT.AND P5, PT, R0, 0xb8, P1 ;  /* 0x000000b80000780c */ /* 0x000fe20000fa4270 */
[----:B------:R-:W-:-:S03]  /*2dcb0*/  FMUL R115, R115, R2 ;  /* 0x0000000273737220 */ /* 0x000fc60000400000 */
[----:B------:R0:W-:Y:S01]  /*2dcc0*/  @P2 STG.E desc[UR44][R6.64+0x2c0], R11 ;  /* 0x0002c00b06002986 */ /* 0x0001e2000c10192c */
[----:B------:R-:W-:Y:S01]  /*2dcd0*/  ISETP.GT.AND P2, PT, R0, 0xb9, P0 ;  /* 0x000000b90000780c */ /* 0x000fe20000744270 */
[-C--:B------:R-:W-:Y:S01]  /*2dce0*/  FMUL R117, R117, R2.reuse ;  /* 0x0000000275757220 */ /* 0x080fe20000400000 */
[-C--:B------:R-:W-:Y:S01]  /*2dcf0*/  FMUL R13, R116, R2.reuse ;  /* 0x00000002740d7220 */ /* 0x080fe20000400000 */
[----:B-1----:R-:W-:Y:S01]  /*2dd00*/  FMUL R3, R118, R2 ;  /* 0x0000000276037220 */ /* 0x002fe20000400000 */
[----:B0-----:R-:W-:Y:S02]  /*2dd10*/  @P3 MOV R6, R8 ;  /* 0x0000000800063202 */ /* 0x001fe40000000f00 */
        /* <DEDUP_REMOVED lines=12> */
[----:B0-----:R-:W-:Y:S01]  /*2dde0*/  @P2 MOV R6, R8 ;  /* 0x0000000800062202 */ /* 0x001fe20000000f00 */
[----:B------:R-:W-:-:S05]  /*2ddf0*/  @P2 IMAD.MOV.U32 R7, RZ, RZ, R9 ;  /* 0x000000ffff072224 */ /* 0x000fca00078e0009 */
[----:B------:R0:W-:Y:S01]  /*2de00*/  @P2 STG.E desc[UR44][R6.64+0x2e4], R119 ;  /* 0x0002e47706002986 */ /* 0x0001e2000c10192c */
[----:B------:R-:W-:Y:S01]  /*2de10*/  ISETP.GT.AND P2, PT, R0, 0xc1, P0 ;  /* 0x000000c10000780c */ /* 0x000fe20000744270 */
[-C--:B------:R-:W-:Y:S02]  /*2de20*/  FMUL R11, R120, R2.reuse ;  /* 0x00000002780b7220 */ /* 0x080fe40000400000 */
[----:B------:R-:W-:Y:S01]  /*2de30*/  @P4 STG.E desc[UR44][R4.64+0x304], R121 ;  /* 0x0003047904004986 */ /* 0x000fe2000c10192c */
[----:B------:R-:W-:Y:S01]  /*2de40*/  ISETP.GT.AND P4, PT, R0, 0xc8, P0 ;  /* 0x000000c80000780c */ /* 0x000fe20000784270 */
[----:B------:R-:W-:Y:S01]  /*2de50*/  FMUL R13, R122, R2 ;  /* 0x000000027a0d7220 */ /* 0x000fe20000400000 */
[C---:B------:R-:W-:Y:S01]  /*2de60*/  ISETP.GT.AND P6, PT, R0.reuse, 0xc9, P1 ;  /* 0x000000c90000780c */ /* 0x040fe20000fc4270 */
[----:B------:R1:W-:Y:S01]  /*2de70*/  @P3 STG.E desc[UR44][R4.64+0x300], R11 ;  /* 0x0003000b04003986 */ /* 0x0003e2000c10192c */
[----:B------:R-:W-:Y:S02]  /*2de80*/  ISETP.GT.AND P3, PT, R0, 0xc8, P1 ;  /* 0x000000c80000780c */ /* 0x000fe40000f64270 */
[----:B0-----:R-:W-:-:S02]  /*2de90*/  @P5 MOV R6, R8 ;  /* 0x0000000800065202 */ /* 0x001fc40000000f00 */
        /* <DEDUP_REMOVED lines=12> */
[----:B0-----:R-:W-:Y:S01]  /*2df60*/  @P4 MOV R6, R8 ;  /* 0x0000000800064202 */ /* 0x001fe20000000f00 */
[----:B------:R-:W-:-:S05]  /*2df70*/  @P4 IMAD.MOV.U32 R7, RZ, RZ, R9 ;  /* 0x000000ffff074224 */ /* 0x000fca00078e0009 */
[----:B------:R0:W-:Y:S01]  /*2df80*/  @P4 STG.E desc[UR44][R6.64+0x320], R11 ;  /* 0x0003200b06004986 */ /* 0x0001e2000c10192c */
[C---:B------:R-:W-:Y:S02]  /*2df90*/  ISETP.GT.AND P4, PT, R0.reuse, 0xd0, P0 ;  /* 0x000000d00000780c */ /* 0x040fe40000784270 */
[C---:B------:R-:W-:Y:S02]  /*2dfa0*/  ISETP.GT.AND P3, PT, R0.reuse, 0xd0, P1 ;  /* 0x000000d00000780c */ /* 0x040fe40000f64270 */
[C---:B------:R-:W-:Y:S01]  /*2dfb0*/  ISETP.GT.AND P5, PT, R0.reuse, 0xd1, P1 ;  /* 0x000000d10000780c */ /* 0x040fe20000fa4270 */
[----:B------:R-:W-:Y:S01]  /*2dfc0*/  FMUL R127, R127, R2 ;  /* 0x000000027f7f7220 */ /* 0x000fe20000400000 */
[----:B------:R-:W-:Y:S02]  /*2dfd0*/  ISETP.GT.AND P6, PT, R0, 0xd1, P0 ;  /* 0x000000d10000780c */ /* 0x000fe400007c4270 */
[----:B0-----:R-:W-:Y:S02]  /*2dfe0*/  @P2 MOV R6, R8 ;  /* 0x0000000800062202 */ /* 0x001fe40000000f00 */
[----:B------:R-:W-:Y:S01]  /*2dff0*/  @P2 MOV R7, R9 ;  /* 0x0000000900072202 */ /* 0x000fe20000000f00 */
[-C--:B------:R-:W-:Y:S01]  /*2e000*/  FMUL R13, R128, R2.reuse ;  /* 0x00000002800d7220 */ /* 0x080fe20000400000 */
[-C--:B------:R-:W-:Y:S01]  /*2e010*/  FMUL R129, R129, R2.reuse ;  /* 0x0000000281817220 */ /* 0x080fe20000400000 */
[----:B------:R-:W-:-:S02]  /*2e020*/  FMUL R3, R130, R2 ;  /* 0x0000000282037220 */ /* 0x000fc40000400000 */
        /* <DEDUP_REMOVED lines=15> */
[-C--:B------:R-:W-:Y:S01]  /*2e120*/  FMUL R11, R132, R2.reuse ;  /* 0x00000002840b7220 */ /* 0x080fe20000400000 */
[----:B------:R-:W-:Y:S01]  /*2e130*/  ISETP.GT.AND P4, PT, R0, 0xe0, P1 ;  /* 0x000000e00000780c */ /* 0x000fe20000f84270 */
[----:B------:R-:W-:Y:S01]  /*2e140*/  FMUL R13, R134, R2 ;  /* 0x00000002860d7220 */ /* 0x000fe20000400000 */
[----:B------:R-:W-:Y:S01]  /*2e150*/  @P5 STG.E desc[UR44][R4.64+0x364], R133 ;  /* 0x0003648504005986 */ /* 0x000fe2000c10192c */
[----:B------:R-:W-:-:S03]  /*2e160*/  ISETP.GT.AND P5, PT, R0, 0xe0, P0 ;  /* 0x000000e00000780c */ /* 0x000fc600007a4270 */
[----:B------:R1:W-:Y:S01]  /*2e170*/  @P2 STG.E desc[UR44][R4.64+0x360], R11 ;  /* 0x0003600b04002986 */ /* 0x0003e2000c10192c */
[----:B0-----:R-:W-:Y:S02]  /*2e180*/  @P3 MOV R6, R8 ;  /* 0x0000000800063202 */ /* 0x001fe40000000f00 */
[-C--:B------:R-:W-:Y:S02]  /*2e190*/  @P3 MOV R7, R9.reuse ;  /* 0x0000000900073202 */ /* 0x080fe40000000f00 */
[----:B------:R-:W-:Y:S01]  /*2e1a0*/  ISETP.GT.AND P2, PT, R0, 0xe1, P1 ;  /* 0x000000e10000780c */ /* 0x000fe20000f44270 */
        /* <DEDUP_REMOVED lines=9> */
[----:B------:R1:W-:Y:S01]  /*2e240*/  @P4 STG.E desc[UR44][R4.64+0x380], R3 ;  /* 0x0003800304004986 */ /* 0x0003e2000c10192c */
[C---:B------:R-:W-:Y:S02]  /*2e250*/  ISETP.GT.AND P4, PT, R0.reuse, 0xe8, P0 ;  /* 0x000000e80000780c */ /* 0x040fe40000784270 */
[C---:B------:R-:W-:Y:S01]  /*2e260*/  ISETP.GT.AND P6, PT, R0.reuse, 0xe9, P1 ;  /* 0x000000e90000780c */ /* 0x040fe20000fc4270 */
[----:B------:R-:W-:Y:S01]  /*2e270*/  @P2 STG.E desc[UR44][R4.64+0x384], R137 ;  /* 0x0003848904002986 */ /* 0x000fe2000c10192c */
[----:B------:R-:W-:Y:S02]  /*2e280*/  ISETP.GT.AND P2, PT, R0, 0xe8, P1 ;  /* 0x000000e80000780c */ /* 0x000fe40000f44270 */
[----:B0-----:R-:W-:Y:S01]  /*2e290*/  @P5 MOV R6, R8 ;  /* 0x0000000800065202 */ /* 0x001fe20000000f00 */
[----:B------:R-:W-:-:S02]  /*2e2a0*/  @P5 IMAD.MOV.U32 R7, RZ, RZ, R9 ;  /* 0x000000ffff075224 */ /* 0x000fc400078e0009 */
[----:B------:R-:W-:-:S03]  /*2e2b0*/  FMUL R139, R139, R2 ;  /* 0x000000028b8b7220 */ /* 0x000fc60000400000 */
[----:B------:R0:W-:Y:S01]  /*2e2c0*/  @P5 STG.E desc[UR44][R6.64+0x380], R11 ;  /* 0x0003800b06005986 */ /* 0x0001e2000c10192c */
[----:B------:R-:W-:Y:S01]  /*2e2d0*/  ISETP.GT.AND P5, PT, R0, 0xe9, P0 ;  /* 0x000000e90000780c */ /* 0x000fe200007a4270 */
[-C--:B-1----:R-:W-:Y:S01]  /*2e2e0*/  FMUL R3, R140, R2.reuse ;  /* 0x000000028c037220 */ /* 0x082fe20000400000 */
[-C--:B------:R-:W-:Y:S01]  /*2e2f0*/  FMUL R141, R141, R2.reuse ;  /* 0x000000028d8d7220 */ /* 0x080fe20000400000 */
[----:B------:R-:W-:Y:S01]  /*2e300*/  FMUL R13, R142, R2 ;  /* 0x000000028e0d7220 */ /* 0x000fe20000400000 */
[----:B0-----:R-:W-:Y:S02]  /*2e310*/  @P3 MOV R6, R8 ;  /* 0x0000000800063202 */ /* 0x001fe40000000f00 */
        /* <DEDUP_REMOVED lines=8> */
[C---:B------:R-:W-:Y:S01]  /*2e3a0*/  ISETP.GT.AND P4, PT, R0.reuse, 0xf0, P0 ;  /* 0x000000f00000780c */ /* 0x040fe20000784270 */
[-C--:B------:R-:W-:Y:S01]  /*2e3b0*/  FMUL R143, R143, R2.reuse ;  /* 0x000000028f8f7220 */ /* 0x080fe20000400000 */
[----:B------:R-:W-:Y:S01]  /*2e3c0*/  ISETP.GT.AND P2, PT, R0, 0xf1, P1 ;  /* 0x000000f10000780c */ /* 0x000fe20000f44270 */
[----:B------:R-:W-:Y:S01]  /*2e3d0*/  FMUL R11, R144, R2 ;  /* 0x00000002900b7220 */ /* 0x000fe20000400000 */
[----:B------:R-:W-:Y:S02]  /*2e3e0*/  ISETP.GT.AND P6, PT, R0, 0xf1, P0 ;  /* 0x000000f10000780c */ /* 0x000fe400007c4270 */
[----:B0-----:R-:W-:Y:S01]  /*2e3f0*/  @P5 MOV R6, R8 ;  /* 0x0000000800065202 */ /* 0x001fe20000000f00 */
[----:B------:R-:W-:Y:S02]  /*2e400*/  @P5 IMAD.MOV.U32 R7, RZ, RZ, R9 ;  /* 0x000000ffff075224 */ /* 0x000fe400078e0009 */
[----:B------:R-:W-:-:S03]  /*2e410*/  FMUL R145, R145, R2 ;  /* 0x0000000291917220 */ /* 0x000fc60000400000 */
[----:B------:R0:W-:Y:S01]  /*2e420*/  @P5 STG.E desc[UR44][R6.64+0x3a4], R143 ;  /* 0x0003a48f06005986 */ /* 0x0001e2000c10192c */
[----:B------:R-:W-:-:S03]  /*2e430*/  ISETP.GT.AND P5, PT, R0, 0xf8, P0 ;  /* 0x000000f80000780c */ /* 0x000fc600007a4270 */
[----:B------:R1:W-:Y:S01]  /*2e440*/  @P3 STG.E desc[UR44][R4.64+0x3c0], R11 ;  /* 0x0003c00b04003986 */ /* 0x0003e2000c10192c */
[----:B------:R-:W-:Y:S01]  /*2e450*/  ISETP.GT.AND P3, PT, R0, 0xf8, P1 ;  /* 0x000000f80000780c */ /* 0x000fe20000f64270 */
[----:B------:R-:W-:Y:S01]  /*2e460*/  FMUL R3, R146, R2 ;  /* 0x0000000292037220 */ /* 0x000fe20000400000 */
[C---:B------:R-:W-:Y:S01]  /*2e470*/  ISETP.GT.AND P1, PT, R0.reuse, 0xf9, P1 ;  /* 0x000000f90000780c */ /* 0x040fe20000f24270 */
[----:B------:R-:W-:Y:S01]  /*2e480*/  @P2 STG.E desc[UR44][R4.64+0x3c4], R145 ;  /* 0x0003c49104002986 */ /* 0x000fe2000c10192c */
[----:B0-----:R-:W-:Y:S02]  /*2e490*/  @P4 MOV R6, R8 ;  /* 0x0000000800064202 */ /* 0x001fe40000000f00 */
[----:B------:R-:W-:Y:S01]  /*2e4a0*/  @P4 MOV R7, R9 ;  /* 0x0000000900074202 */ /* 0x000fe20000000f00 */
[-C--:B------:R-:W-:Y:S01]  /*2e4b0*/  FMUL R147, R147, R2.reuse ;  /* 0x0000000293937220 */ /* 0x080fe20000400000 */
[----:B------:R-:W-:Y:S01]  /*2e4c0*/  ISETP.GT.AND P0, PT, R0, 0xf9, P0 ;  /* 0x000000f90000780c */ /* 0x000fe20000704270 */
[----:B------:R-:W-:-:S02]  /*2e4d0*/  FMUL R13, R148, R2 ;  /* 0x00000002940d7220 */ /* 0x000fc40000400000 */
[----:B------:R0:W-:Y:S01]  /*2e4e0*/  @P4 STG.E desc[UR44][R6.64+0x3c0], R3 ;  /* 0x0003c00306004986 */ /* 0x0001e2000c10192c */
[-C--:B------:R-:W-:Y:S01]  /*2e4f0*/  FMUL R149, R149, R2.reuse ;  /* 0x0000000295957220 */ /* 0x080fe20000400000 */
[-C--:B-1----:R-:W-:Y:S01]  /*2e500*/  FMUL R11, R150, R2.reuse ;  /* 0x00000002960b7220 */ /* 0x082fe20000400000 */
[----:B------:R-:W-:Y:S01]  /*2e510*/  FMUL R151, R151, R2 ;  /* 0x0000000297977220 */ /* 0x000fe20000400000 */
[----:B0-----:R-:W-:Y:S01]  /*2e520*/  @P6 IMAD.MOV.U32 R6, RZ, RZ, R8 ;  /* 0x000000ffff066224 */ /* 0x001fe200078e0008 */
[----:B------:R-:W-:-:S05]  /*2e530*/  @P6 MOV R7, R9 ;  /* 0x0000000900076202 */ /* 0x000fca0000000f00 */
[----:B------:R-:W-:Y:S04]  /*2e540*/  @P6 STG.E desc[UR44][R6.64+0x3c4], R147 ;  /* 0x0003c49306006986 */ /* 0x000fe8000c10192c */
[----:B------:R-:W-:Y:S04]  /*2e550*/  @P3 STG.E desc[UR44][R4.64+0x3e0], R13 ;  /* 0x0003e00d04003986 */ /* 0x000fe8000c10192c */
[----:B------:R0:W-:Y:S02]  /*2e560*/  @P1 STG.E desc[UR44][R4.64+0x3e4], R149 ;  /* 0x0003e49504001986 */ /* 0x0001e4000c10192c */
[----:B0-----:R-:W-:Y:S01]  /*2e570*/  @P5 MOV R4, R8 ;  /* 0x0000000800045202 */ /* 0x001fe20000000f00 */
[----:B------:R-:W-:-:S05]  /*2e580*/  @P5 IMAD.MOV.U32 R5, RZ, RZ, R9 ;  /* 0x000000ffff055224 */ /* 0x000fca00078e0009 */
[----:B------:R0:W-:Y:S04]  /*2e590*/  @P5 STG.E desc[UR44][R4.64+0x3e0], R11 ;  /* 0x0003e00b04005986 */ /* 0x0001e8000c10192c */
[----:B------:R0:W-:Y:S02]  /*2e5a0*/  @P0 STG.E desc[UR44][R8.64+0x3e4], R151 ;  /* 0x0003e49708000986 */ /* 0x0001e4000c10192c */
.L_x_536:
[----:B------:R-:W-:Y:S05]  /*2e5b0*/  BSYNC B0 ;  /* 0x0000000000007941 */ /* 0x000fea0003800000 */
.L_x_28:
[----:B0-----:R-:W5:Y:S04]  /*2e5c0*/  LDL.LU R5, [R1+0x200] ;  /* 0x0002000001057983 */ /* 0x001f680000300800 */
[----:B------:R-:W5:Y:S01]  /*2e5d0*/  LDL.LU R4, [R1+0x204] ;  /* 0x0002040001047983 */ /* 0x000f620000300800 */
[----:B------:R-:W-:Y:S01]  /*2e5e0*/  ULDC UR4, c[0x0][0xc] ;  /* 0x0000030000047ab9 */ /* 0x000fe20000000800 */
[----:B------:R-:W-:Y:S01]  /*2e5f0*/  ULDC UR5, c[0x0][0x10] ;  /* 0x0000040000057ab9 */ /* 0x000fe20000000800 */
[----:B------:R-:W5:Y:S01]  /*2e600*/  LDC R3, c[0x0][0x14] ;  /* 0x00000500ff037b82 */ /* 0x000f620000000800 */
[----:B------:R-:W-:Y:S01]  /*2e610*/  UIMAD.WIDE.U32 UR4, UR4, UR5, URZ ;  /* 0x00000005040472a5 */ /* 0x000fe2000f8e003f */
[----:B------:R-:W-:Y:S01]  /*2e620*/  PRMT R0, RZ, 0x7610, R0 ;  /* 0x00007610ff007816 */ /* 0x000fe20000000000 */
[----:B------:R-:W-:Y:S01]  /*2e630*/  UMOV UR41, 0xffffffff ;  /* 0xffffffff00297882 */ /* 0x000fe20000000000 */
[----:B------:R-:W-:-:S03]  /*2e640*/  UMOV UR42, 0xffffffff ;  /* 0xffffffff002a7882 */ /* 0x000fc60000000000 */
[----:B-----5:R-:W-:-:S04]  /*2e650*/  IMAD.WIDE.U32 R4, R3, UR4, R4 ;  /* 0x0000000403047c25 */ /* 0x020fc8000f8e0004 */
[----:B------:R-:W-:Y:S01]  /*2e660*/  IMAD R3, R3, UR5, RZ ;  /* 0x0000000503037c24 */ /* 0x000fe2000f8e02ff */
[----:B------:R-:W-:Y:S01]  /*2e670*/  MOV R7, R4 ;  /* 0x0000000400077202 */ /* 0x000fe20000000f00 */
[----:B------:R-:W-:Y:S02]  /*2e680*/  ULDC.64 UR4, c[0x0][0x650] ;  /* 0x0001940000047ab9 */ /* 0x000fe40000000a00 */
[----:B------:R-:W-:Y:S02]  /*2e690*/  ISETP.GE.U32.AND P0, PT, R4, UR4, PT ;  /* 0x0000000404007c0c */ /* 0x000fe4000bf06070 */
[----:B------:R-:W-:-:S04]  /*2e6a0*/  IADD3 R6, R5, R3, RZ ;  /* 0x0000000305067210 */ /* 0x000fc80007ffe0ff */
[----:B------:R-:W-:Y:S01]  /*2e6b0*/  ISETP.GE.U32.AND.EX P0, PT, R6, UR5, PT, P0 ;  /* 0x0000000506007c0c */ /* 0x000fe2000bf06100 */
[----:B------:R0:W-:Y:S04]  /*2e6c0*/  STL [R1+0x200], R6 ;  /* 0x0002000601007387 */ /* 0x0001e80000100800 */
[----:B------:R0:W-:Y:S08]  /*2e6d0*/  STL [R1+0x204], R7 ;  /* 0x0002040701007387 */ /* 0x0001f00000100800 */
[----:B------:R-:W-:Y:S05]  /*2e6e0*/  @P0 BRA `(.L_x_537) ;  /* 0x0000000400880947 */ /* 0x000fea0003800000 */
[----:B------:R-:W5:Y:S01]  /*2e6f0*/  S2UR UR6, SR_CTAID.X ;  /* 0x00000000000679c3 */ /* 0x000f620000002500 */
[----:B------:R-:W-:Y:S01]  /*2e700*/  ULDC.64 UR12, c[0x0][0x628] ;  /* 0x00018a00000c7ab9 */ /* 0x000fe20000000a00 */
[----:B------:R-:W-:Y:S01]  /*2e710*/  ULDC UR4, c[0x0][0x150] ;  /* 0x0000540000047ab9 */ /* 0x000fe20000000800 */
[----:B------:R-:W-:Y:S01]  /*2e720*/  ISETP.NE.U32.AND P0, PT, RZ, UR12, PT ;  /* 0x0000000cff007c0c */ /* 0x000fe2000bf05070 */
[----:B------:R-:W-:Y:S01]  /*2e730*/  ULDC UR15, c[0x0][0x630] ;  /* 0x00018c00000f7ab9 */ /* 0x000fe20000000800 */
[C---:B------:R-:W-:Y:S01]  /*2e740*/  R2UR UR16, R7.reuse ;  /* 0x00000000071072ca */ /* 0x040fe200000e0000 */
[----:B------:R-:W-:Y:S01]  /*2e750*/  ULDC UR19, c[0x0][0x154] ;  /* 0x0000550000137ab9 */ /* 0x000fe20000000800 */
[----:B------:R-:W-:Y:S01]  /*2e760*/  ISETP.NE.AND.EX P0, PT, RZ, UR13, PT, P0 ;  /* 0x0000000dff007c0c */ /* 0x000fe2000bf05300 */
[----:B------:R-:W0:Y:S01]  /*2e770*/  S2UR UR18, SR_CTAID.Y ;  /* 0x00000000001279c3 */ /* 0x000e220000002600 */
[----:B------:R-:W-:Y:S02]  /*2e780*/  R2UR UR17, R6 ;  /* 0x00000000061172ca */ /* 0x000fe400000e0000 */
[----:B------:R-:W-:-:S02]  /*2e790*/  R2UR UR10, R7 ;  /* 0x00000000070a72ca */ /* 0x000fc400000e0000 */
[----:B------:R-:W-:Y:S02]  /*2e7a0*/  R2UR UR11, R6 ;  /* 0x00000000060b72ca */ /* 0x000fe400000e0000 */
[----:B-----5:R-:W-:-:S05]  /*2e7b0*/  I2FP.F32.U32 R0, UR6 ;  /* 0x0000000600007c45 */ /* 0x020fca0008201000 */
[----:B------:R-:W-:-:S04]  /*2e7c0*/  FMUL R0, R0, UR4 ;  /* 0x0000000400007c20 */ /* 0x000fc80008400000 */
[----:B------:R0:W0:Y:S01]  /*2e7d0*/  F2I.U32.TRUNC.NTZ R3, R0 ;  /* 0x0000000000037305 */ /* 0x000022000020f000 */
[----:B------:R-:W-:Y:S05]  /*2e7e0*/  @!P0 BRA `(.L_x_538) ;  /* 0x0000000000308947 */ /* 0x000fea0003800000 */
        /* <DEDUP_REMOVED lines=12> */
.L_x_538:
[----:B------:R-:W-:Y:S01]  /*2e8b0*/  USHF.R.U64 UR42, UR10, UR15, UR11 ;  /* 0x0000000f0a2a7299 */ /* 0x000fe2000800120b */
[----:B0-----:R-:W-:Y:S01]  /*2e8c0*/  I2FP.F32.U32 R0, UR18 ;  /* 0x0000001200007c45 */ /* 0x001fe20008201000 */
[----:B------:R-:W-:Y:S02]  /*2e8d0*/  USHF.R.U32.HI UR4, URZ, UR15, UR11 ;  /* 0x0000000f3f047299 */ /* 0x000fe4000801160b */
        /* <DEDUP_REMOVED lines=8> */
[----:B------:R-:W-:Y:S01]  /*2e960*/  UIMAD.WIDE.U32 UR8, UR10, UR12, UR8 ;  /* 0x0000000c0a0872a5 */ /* 0x000fe2000f8e0008 */
[----:B------:R-:W-:Y:S01]  /*2e970*/  R2UR UR12, R3 ;  /* 0x00000000030c72ca */ /* 0x000fe200000e0000 */
[----:B------:R-:W-:Y:S01]  /*2e980*/  UIMAD UR10, UR10, UR13, UR4 ;  /* 0x0000000d0a0a72a4 */ /* 0x000fe2000f8e0204 */
[----:B------:R-:W-:Y:S01]  /*2e990*/  ULDC UR11, c[0x0][0x618] ;  /* 0x00018600000b7ab9 */ /* 0x000fe20000000800 */
[----:B------:R-:W-:Y:S02]  /*2e9a0*/  ULDC UR21, c[0x0][0x658] ;  /* 0x0001960000157ab9 */ /* 0x000fe40000000800 */
[----:B------:R-:W-:Y:S01]  /*2e9b0*/  UIADD3 UR9, UR9, UR10, URZ ;  /* 0x0000000a09097290 */ /* 0x000fe2000fffe03f */
[----:B------:R-:W-:Y:S01]  /*2e9c0*/  UMOV UR15, 0xffffffff ;  /* 0xffffffff000f7882 */ /* 0x000fe20000000000 */
[----:B------:R-:W-:Y:S01]  /*2e9d0*/  ULDC.64 UR4, c[0x0][0x640] ;  /* 0x0001900000047ab9 */ /* 0x000fe20000000a00 */
[----:B------:R-:W-:Y:S01]  /*2e9e0*/  USHF.L.U32 UR15, UR15, UR21, URZ ;  /* 0x000000150f0f7299 */ /* 0x000fe2000800063f */
[----:B------:R-:W-:Y:S01]  /*2e9f0*/  ISETP.NE.U32.AND P0, PT, RZ, UR4, PT ;  /* 0x00000004ff007c0c */ /* 0x000fe2000bf05070 */
[----:B------:R-:W-:-:S02]  /*2ea00*/  USHF.R.U64 UR16, UR8, UR11, UR9 ;  /* 0x0000000b08107299 */ /* 0x000fc40008001209 */
[----:B------:R-:W-:Y:S01]  /*2ea10*/  USHF.R.U32.HI UR8, URZ, UR11, UR9 ;  /* 0x0000000b3f087299 */ /* 0x000fe20008011609 */
[----:B0-----:R-:W-:Y:S01]  /*2ea20*/  R2UR UR14, R0 ;  /* 0x00000000000e72ca */ /* 0x001fe200000e0000 */
[----:B------:R-:W-:Y:S01]  /*2ea30*/  ULDC UR17, c[0x0][0x608] ;  /* 0x0001820000117ab9 */ /* 0x000fe20000000800 */
[----:B------:R-:W-:Y:S01]  /*2ea40*/  ULOP3.LUT UR40, URZ, UR15, URZ, 0x33, !UPT ;  /* 0x0000000f3f287292 */ /* 0x000fe2000f8e333f */
[----:B------:R-:W-:Y:S01]  /*2ea50*/  ISETP.NE.AND.EX P0, PT, RZ, UR5, PT, P0 ;  /* 0x00000005ff007c0c */ /* 0x000fe2000bf05300 */
[----:B------:R-:W-:Y:S02]  /*2ea60*/  USHF.R.U64 UR15, UR16, UR17, UR8 ;  /* 0x00000011100f7299 */ /* 0x000fe40008001208 */
[----:B------:R-:W-:Y:S02]  /*2ea70*/  USHF.R.U32.HI UR8, URZ, UR17, UR8 ;  /* 0x000000113f087299 */ /* 0x000fe40008011608 */
[----:B------:R-:W-:Y:S02]  /*2ea80*/  UIADD3 UR12, -UR12, URZ, URZ ;  /* 0x0000003f0c0c7290 */ /* 0x000fe4000fffe13f */
[----:B------:R-:W-:Y:S01]  /*2ea90*/  USHF.R.U64 UR17, UR15, UR21, UR8 ;  /* 0x000000150f117299 */ /* 0x000fe20008001208 */
[----:B------:R-:W-:Y:S01]  /*2eaa0*/  UMOV UR19, 0x1 ;  /* 0x0000000100137882 */ /* 0x000fe20000000000 */
[----:B------:R-:W-:Y:S01]  /*2eab0*/  ULDC UR13, c[0x0][0x144] ;  /* 0x00005100000d7ab9 */ /* 0x000fe20000000800 */
[----:B------:R-:W-:Y:S01]  /*2eac0*/  ULDC UR7, c[0x0][0x600] ;  /* 0x0001800000077ab9 */ /* 0x000fe20000000800 */
[----:B------:R-:W-:-:S02]  /*2ead0*/  USHF.L.U32 UR24, UR19, UR21, URZ ;  /* 0x0000001513187299 */ /* 0x000fc4000800063f */
[----:B------:R-:W-:Y:S02]  /*2eae0*/  USHF.R.U32.HI UR8, URZ, UR21, UR8 ;  /* 0x000000153f087299 */ /* 0x000fe40008011608 */
[----:B------:R-:W-:Y:S02]  /*2eaf0*/  UIMAD UR21, UR13, UR12, UR6 ;  /* 0x0000000c0d1572a4 */ /* 0x000fe4000f8e0206 */
[----:B------:R-:W-:Y:S02]  /*2eb00*/  UIADD3 UR20, UR7, -0x1, URZ ;  /* 0xffffffff07147890 */ /* 0x000fe4000fffe03f */
[----:B------:R-:W-:Y:S01]  /*2eb10*/  UIADD3 UR19, -UR14, URZ, URZ ;  /* 0x0000003f0e137290 */ /* 0x000fe2000fffe13f */
        /* <DEDUP_REMOVED lines=17> */
.L_x_539:
[----:B------:R-:W-:Y:S01]  /*2ec30*/  UISETP.NE.AND UP0, UPT, UR38, URZ, UPT ;  /* 0x0000003f2600728c */ /* 0x000fe2000bf05270 */
[----:B------:R-:W-:Y:S01]  /*2ec40*/  IMAD.MOV.U32 R0, RZ, RZ, 0x1 ;  /* 0x00000001ff007424 */ /* 0x000fe200078e00ff */
[----:B------:R-:W-:Y:S02]  /*2ec50*/  USHF.R.U64 UR4, UR6, UR22, UR8 ;  /* 0x0000001606047299 */ /* 0x000fe40008001208 */
[----:B------:R-:W-:Y:S02]  /*2ec60*/  ULOP3.LUT UR40, UR15, UR40, URZ, 0xc0, !UPT ;  /* 0x000000280f287292 */ /* 0x000fe4000f8ec03f */
[----:B------:R-:W-:Y:S02]  /*2ec70*/  UIADD3 UR5, -UR4, URZ, URZ ;  /* 0x0000003f04057290 */ /* 0x000fe4000fffe13f */
[----:B------:R-:W-:Y:S02]  /*2ec80*/  UIMAD UR40, UR24, UR4, UR40 ;  /* 0x00000004182872a4 */ /* 0x000fe4000f8e0228 */
[----:B------:R-:W-:-:S02]  /*2ec90*/  ULOP3.LUT UR16, UR16, UR20, URZ, 0xc0, !UPT ;  /* 0x0000001410107292 */ /* 0x000fc4000f8ec03f */
[----:B------:R-:W-:Y:S02]  /*2eca0*/  @UP0 UIMAD UR21, UR25, UR19, UR18 ;  /* 0x00000013191502a4 */ /* 0x000fe4000f8e0212 */
[----:B------:R-:W-:-:S03]  /*2ecb0*/  UIMAD UR4, UR5, UR23, UR17 ;  /* 0x00000017050472a4 */ /* 0x000fc6000f8e0211 */
[----:B------:R-:W-:Y:S01]  /*2ecc0*/  ULDC UR5, c[0x0][0x610] ;  /* 0x0001840000057ab9 */ /* 0x000fe20000000800 */
[----:B------:R-:W-:Y:S02]  /*2ecd0*/  UIMAD UR4, UR4, UR7, UR16 ;  /* 0x00000007040472a4 */ /* 0x000fe4000f8e0210 */
[----:B------:R-:W-:-:S04]  /*2ece0*/  UIMAD UR40, UR40, UR5, UR21 ;  /* 0x00000005282872a4 */ /* 0x000fc8000f8e0215 */
[----:B------:R-:W-:Y:S02]  /*2ecf0*/  USEL UR41, UR4, UR40, !UP0 ;  /* 0x0000002804297287 */ /* 0x000fe4000c000000 */
[----:B------:R-:W-:-:S12]  /*2ed00*/  USEL UR40, UR40, UR4, !UP0 ;  /* 0x0000000428287287 */ /* 0x000fd8000c000000 */
.L_x_537:
[----:B------:R-:W-:-:S13]  /*2ed10*/  LOP3.LUT P0, RZ, R0, 0xff, RZ, 0xc0, !PT ;  /* 0x000000ff00ff7812 */ /* 0x000fda000780c0ff */
[----:B------:R-:W-:Y:S05]  /*2ed20*/  @P0 BRA `(.L_x_540) ;  /* 0xfffffd2400080947 */ /* 0x000fea000383ffff */
[----:B------:R-:W-:Y:S05]  /*2ed30*/  EXIT ;  /* 0x000000000000794d */ /* 0x000fea0003800000 */
.L_x_3:
[----:B------:R-:W2:Y:S01]  /*2ed40*/  LDL R5, [R1+0x204] ;  /* 0x0002040001057983 */ /* 0x000ea20000100800 */
[----:B------:R-:W-:-:S03]  /*2ed50*/  ULDC.64 UR8, c[0x0][0x650] ;  /* 0x0001940000087ab9 */ /* 0x000fc60000000a00 */
[----:B------:R-:W3:Y:S01]  /*2ed60*/  LDL R4, [R1+0x200] ;  /* 0x0002000001047983 */ /* 0x000ee20000100800 */
[----:B------:R-:W-:Y:S01]  /*2ed70*/  PRMT R0, RZ, 0x7610, R0 ;  /* 0x00007610ff007816 */ /* 0x000fe20000000000 */
[----:B------:R-:W-:Y:S01]  /*2ed80*/  IMAD.MOV.U32 R10, RZ, RZ, -0x1 ;  /* 0xffffffffff0a7424 */ /* 0x000fe200078e00ff */
[----:B------:R-:W-:Y:S02]  /*2ed90*/  MOV R3, 0xffffffff ;  /* 0xffffffff00037802 */ /* 0x000fe40000000f00 */
[----:B------:R-:W-:Y:S02]  /*2eda0*/  MOV R2, 0xffffffff ;  /* 0xffffffff00027802 */ /* 0x000fe40000000f00 */
[----:B--2---:R-:W-:-:S04]  /*2edb0*/  ISETP.GE.U32.AND P0, PT, R5, UR8, PT ;  /* 0x0000000805007c0c */ /* 0x004fc8000bf06070 */
[----:B---3--:R-:W-:-:S13]  /*2edc0*/  ISETP.GE.U32.AND.EX P0, PT, R4, UR9, PT, P0 ;  /* 0x0000000904007c0c */ /* 0x008fda000bf06100 */
[----:B------:R-:W-:Y:S05]  /*2edd0*/  @P0 BRA `(.L_x_541) ;  /* 0x00000004008c0947 */ /* 0x000fea0003800000 */
[----:B------:R-:W-:Y:S01]  /*2ede0*/  I2FP.F32.U32 R0, UR4 ;  /* 0x0000000400007c45 */ /* 0x000fe20008201000 */
[----:B0-----:R-:W-:Y:S01]  /*2edf0*/  ULDC.64 UR16, c[0x0][0x628] ;  /* 0x00018a0000107ab9 */ /* 0x001fe20000000a00 */
        /* <DEDUP_REMOVED lines=24> */
.L_x_542:
        /* <DEDUP_REMOVED lines=24> */
[----:B------:R-:W-:Y:S01]  /*2f100*/  UMOV UR19, 0x1 ;  /* 0x0000000100137882 */ /* 0x000fe20000000000 */
[----:B------:R-:W-:Y:S01]  /*2f110*/  ULDC UR20, c[0x0][0x608] ;  /* 0x0001820000147ab9 */ /* 0x000fe20000000800 */
[----:B------:R-:W-:Y:S01]  /*2f120*/  USHF.L.U32 UR26, UR19, UR23, URZ ;  /* 0x00000017131a7299 */ /* 0x000fe2000800063f */
[----:B------:R-:W-:Y:S01]  /*2f130*/  ISETP.NE.AND.EX P0, PT, RZ, UR9, PT, P0 ;  /* 0x00000009ff007c0c */ /* 0x000fe2000bf05300 */
[----:B------:R-:W-:Y:S02]  /*2f140*/  USHF.R.U64 UR19, UR18, UR20, UR11 ;  /* 0x0000001412137299 */ /* 0x000fe4000800120b */
[----:B------:R-:W-:Y:S02]  /*2f150*/  USHF.R.U32.HI UR11, URZ, UR20, UR11 ;  /* 0x000000143f0b7299 */ /* 0x000fe4000801160b */
[----:B------:R-:W-:-:S02]  /*2f160*/  UIADD3 UR15, -UR15, URZ, URZ ;  /* 0x0000003f0f0f7290 */ /* 0x000fc4000fffe13f */
[----:B------:R-:W-:Y:S01]  /*2f170*/  USHF.R.U64 UR20, UR19, UR23, UR11 ;  /* 0x0000001713147299 */ /* 0x000fe2000800120b */
[----:B------:R-:W-:Y:S01]  /*2f180*/  ULDC UR16, c[0x0][0x144] ;  /* 0x0000510000107ab9 */ /* 0x000fe20000000800 */
[----:B------:R-:W-:Y:S01]  /*2f190*/  ULDC UR6, c[0x0][0x600] ;  /* 0x0001800000067ab9 */ /* 0x000fe20000000800 */
[----:B------:R-:W-:Y:S02]  /*2f1a0*/  USHF.R.U32.HI UR11, URZ, UR23, UR11 ;  /* 0x000000173f0b7299 */ /* 0x000fe4000801160b */
[----:B------:R-:W-:Y:S02]  /*2f1b0*/  UIMAD UR23, UR16, UR15, UR4 ;  /* 0x0000000f101772a4 */ /* 0x000fe4000f8e0204 */
[----:B------:R-:W-:Y:S02]  /*2f1c0*/  UIADD3 UR22, UR6, -0x1, URZ ;  /* 0xffffffff06167890 */ /* 0x000fe4000fffe03f */
[----:B------:R-:W-:Y:S02]  /*2f1d0*/  ULOP3.LUT UR27, URZ, UR13, URZ, 0x33, !UPT ;  /* 0x0000000d3f1b7292 */ /* 0x000fe4000f8e333f */
        /* <DEDUP_REMOVED lines=18> */
.L_x_543:
[----:B------:R-:W-:Y:S01]  /*2f300*/  UISETP.NE.AND UP0, UPT, UR38, URZ, UPT ;  /* 0x0000003f2600728c */ /* 0x000fe2000bf05270 */
[----:B------:R-:W-:Y:S01]  /*2f310*/  MOV R0, 0x1 ;  /* 0x0000000100007802 */ /* 0x000fe20000000f00 */
[----:B------:R-:W-:Y:S01]  /*2f320*/  USHF.R.U64 UR8, UR4, UR24, UR11 ;  /* 0x0000001804087299 */ /* 0x000fe2000800120b */
[----:B------:R-:W-:Y:S01]  /*2f330*/  MOV R10, UR5 ;  /* 0x00000005000a7c02 */ /* 0x000fe20008000f00 */
[----:B------:R-:W-:Y:S02]  /*2f340*/  ULOP3.LUT UR4, UR19, UR27, URZ, 0xc0, !UPT ;  /* 0x0000001b13047292 */ /* 0x000fe4000f8ec03f */
[----:B------:R-:W-:Y:S02]  /*2f350*/  ULOP3.LUT UR18, UR18, UR22, URZ, 0xc0, !UPT ;  /* 0x0000001612127292 */ /* 0x000fe4000f8ec03f */
[----:B------:R-:W-:-:S03]  /*2f360*/  UIMAD UR4, UR26, UR8, UR4 ;  /* 0x000000081a0472a4 */ /* 0x000fc6000f8e0204 */
[----:B------:R-:W-:Y:S02]  /*2f370*/  @UP0 UIMAD UR23, UR28, UR21, UR7 ;  /* 0x000000151c1702a4 */ /* 0x000fe4000f8e0207 */
[----:B------:R-:W-:-:S03]  /*2f380*/  UIADD3 UR7, -UR8, URZ, URZ ;  /* 0x0000003f08077290 */ /* 0x000fc6000fffe13f */
[----:B------:R-:W-:Y:S01]  /*2f390*/  ULDC UR8, c[0x0][0x610] ;  /* 0x0001840000087ab9 */ /* 0x000fe20000000800 */
[----:B------:R-:W-:Y:S02]  /*2f3a0*/  UIMAD UR7, UR7, UR25, UR20 ;  /* 0x00000019070772a4 */ /* 0x000fe4000f8e0214 */
[----:B------:R-:W-:Y:S02]  /*2f3b0*/  UIMAD UR4, UR4, UR8, UR23 ;  /* 0x00000008040472a4 */ /* 0x000fe4000f8e0217 */
[----:B------:R-:W-:-:S04]  /*2f3c0*/  UIMAD UR7, UR7, UR6, UR18 ;  /* 0x00000006070772a4 */ /* 0x000fc8000f8e0212 */
[----:B------:R-:W-:Y:S02]  /*2f3d0*/  USEL UR6, UR7, UR4, !UP0 ;  /* 0x0000000407067287 */ /* 0x000fe4000c000000 */
[----:B------:R-:W-:-:S04]  /*2f3e0*/  USEL UR4, UR4, UR7, !UP0 ;  /* 0x0000000704047287 */ /* 0x000fc8000c000000 */
[----:B------:R-:W-:Y:S02]  /*2f3f0*/  IMAD.U32 R2, RZ, RZ, UR6 ;  /* 0x00000006ff027e24 */ /* 0x000fe4000f8e00ff */
[----:B------:R-:W-:-:S07]  /*2f400*/  MOV R3, UR4 ;  /* 0x0000000400037c02 */ /* 0x000fce0008000f00 */
.L_x_541:
[----:B------:R-:W-:-:S08]  /*2f410*/  NOP ;  /* 0x0000000000007918 */ /* 0x000fd00000000000 */
[----:B0-----:R-:W0:-:S00]  /*2f420*/  USETMAXREG.DEALLOC.CTAPOOL 0x18 ;  /* 0x00000018000079c8 */ /* 0x001e0000080e0500 */
[----:B------:R-:W-:-:S13]  /*2f430*/  ISETP.NE.AND P0, PT, RZ, UR10, PT ;  /* 0x0000000aff007c0c */ /* 0x000fda000bf05270 */
[----:B------:R-:W-:Y:S05]  /*2f440*/  @P0 EXIT ;  /* 0x000000000000094d */ /* 0x000fea0003800000 */
[----:B0-----:R-:W-:Y:S01]  /*2f450*/  LOP3.LUT P0, RZ, R0, 0xff, RZ, 0xc0, !PT ;  /* 0x000000ff00ff7812 */ /* 0x001fe2000780c0ff */
[----:B------:R-:W-:Y:S01]  /*2f460*/  IMAD.MOV.U32 R7, RZ, RZ, RZ ;  /* 0x000000ffff077224 */ /* 0x000fe200078e00ff */
[----:B------:R-:W-:-:S11]  /*2f470*/  MOV R0, 0x1 ;  /* 0x0000000100007802 */ /* 0x000fd60000000f00 */
[----:B------:R-:W-:Y:S05]  /*2f480*/  @!P0 BRA `(.L_x_544) ;  /* 0x0000000c00e08947 */ /* 0x000fea0003800000 */
[----:B------:R-:W0:Y:S01]  /*2f490*/  LDC R0, c[0x0][0x28c] ;  /* 0x0000a300ff007b82 */ /* 0x000e220000000800 */
[----:B------:R-:W1:Y:S01]  /*2f4a0*/  S2R R4, SR_TID.X ;  /* 0x0000000000047919 */ /* 0x000e620000002100 */
[----:B------:R-:W-:Y:S01]  /*2f4b0*/  ULDC UR13, c[0x0][0x658] ;  /* 0x00019600000d7ab9 */ /* 0x000fe20000000800 */
[----:B------:R-:W-:Y:S01]  /*2f4c0*/  UMOV UR5, 0xffffffff ;  /* 0xffffffff00057882 */ /* 0x000fe20000000000 */
[----:B------:R-:W-:Y:S01]  /*2f4d0*/  ULDC UR4, c[0x0][0xc] ;  /* 0x0000030000047ab9 */ /* 0x000fe20000000800 */
[----:B------:R-:W-:Y:S01]  /*2f4e0*/  USHF.L.U32 UR29, UR5, UR13, URZ ;  /* 0x0000000d051d7299 */ /* 0x000fe2000800063f */
[----:B------:R-:W-:Y:S01]  /*2f4f0*/  BSSY B0, `(.L_x_544) ;  /* 0x00000f1000007945 */ /* 0x000fe20003800000 */
[----:B------:R-:W-:Y:S01]  /*2f500*/  UMOV UR6, 0x1 ;  /* 0x0000000100067882 */ /* 0x000fe20000000000 */
[----:B------:R-:W-:Y:S01]  /*2f510*/  ULDC UR5, c[0x0][0x10] ;  /* 0x0000040000057ab9 */ /* 0x000fe20000000800 */
[----:B------:R-:W-:Y:S01]  /*2f520*/  USHF.L.U32 UR13, UR6, UR13, URZ ;  /* 0x0000000d060d7299 */ /* 0x000fe2000800063f */
[----:B------:R-:W-:Y:S01]  /*2f530*/  MOV R9, 0x1 ;  /* 0x0000000100097802 */ /* 0x000fe20000000f00 */
[----:B------:R-:W-:Y:S01]  /*2f540*/  UIMAD.WIDE.U32 UR4, UR4, UR5, URZ ;  /* 0x00000005040472a5 */ /* 0x000fe2000f8e003f */
[----:B------:R-:W-:Y:S01]  /*2f550*/  MOV R7, RZ ;  /* 0x000000ff00077202 */ /* 0x000fe20000000f00 */
[----:B------:R-:W-:Y:S01]  /*2f560*/  ULDC UR6, c[0x0][0x14] ;  /* 0x0000050000067ab9 */ /* 0x000fe20000000800 */
[----:B------:R-:W-:Y:S01]  /*2f570*/  ULDC UR21, c[0x0][0x600] ;  /* 0x0001800000157ab9 */ /* 0x000fe20000000800 */
[----:B------:R-:W-:-:S02]  /*2f580*/  UIMAD.WIDE.U32 UR22, UR4, UR6, URZ ;  /* 0x00000006041672a5 */ /* 0x000fc4000f8e003f */
[----:B------:R-:W-:Y:S02]  /*2f590*/  UIMAD UR39, UR5, UR6, URZ ;  /* 0x00000006052772a4 */ /* 0x000fe4000f8e023f */
[----:B------:R-:W-:Y:S02]  /*2f5a0*/  ULOP3.LUT UR45, UR37, 0x2, URZ, 0xfc, !UPT ;  /* 0x00000002252d7892 */ /* 0x000fe4000f8efc3f */
[----:B------:R-:W-:Y:S02]  /*2f5b0*/  UIADD3 UR21, UR21, -0x1, URZ ;  /* 0xffffffff15157890 */ /* 0x000fe4000fffe03f */
[----:B------:R-:W-:Y:S01]  /*2f5c0*/  ULOP3.LUT UR29, URZ, UR29, URZ, 0x33, !UPT ;  /* 0x0000001d3f1d7292 */ /* 0x000fe2000f8e333f */
[----:B0-----:R-:W-:Y:S01]  /*2f5d0*/  IADD3 R0, R0, 0x7f, RZ ;  /* 0x0000007f00007810 */ /* 0x001fe20007ffe0ff */
[----:B------:R-:W-:Y:S01]  /*2f5e0*/  UIADD3 UR39, UR23, UR39, URZ ;  /* 0x0000002717277290 */ /* 0x000fe2000fffe03f */
[----:B------:R-:W-:Y:S02]  /*2f5f0*/  ULDC.64 UR14, c[0x0][0x198] ;  /* 0x00006600000e7ab9 */ /* 0x000fe40000000a00 */
[----:B------:R-:W-:-:S04]  /*2f600*/  SHF.R.S32.HI R5, RZ, 0x1f, R0 ;  /* 0x0000001fff057819 */ /* 0x000fc80000011400 */
[----:B------:R-:W-:Y:S01]  /*2f610*/  LEA.HI R5, R5, R0, RZ, 0x7 ;  /* 0x0000000005057211 */ /* 0x000fe200078f38ff */
[----:B------:R-:W-:Y:S01]  /*2f620*/  IMAD.MOV.U32 R0, RZ, RZ, 0x1 ;  /* 0x00000001ff007424 */ /* 0x000fe200078e00ff */
[C---:B-1----:R-:W-:Y:S02]  /*2f630*/  LOP3.LUT P2, RZ, R4.reuse, 0x7f, RZ, 0xc0, !PT ;  /* 0x0000007f04ff7812 */ /* 0x042fe4000784c0ff */
[----:B------:R-:W-:Y:S02]  /*2f640*/  LOP3.LUT P0, RZ, R4, 0x1f, RZ, 0xc0, !PT ;  /* 0x0000001f04ff7812 */ /* 0x000fe4000780c0ff */
[----:B------:R-:W-:Y:S02]  /*2f650*/  SHF.R.S32.HI R6, RZ, 0x7, R5 ;  /* 0x00000007ff067819 */ /* 0x000fe40000011405 */
[----:B------:R-:W-:Y:S02]  /*2f660*/  PLOP3.LUT P0, PT, P0, P2, PT, 0x8a, 0x0 ;  /* 0x000000000000781c */ /* 0x000fe40000705172 */
[----:B------:R-:W-:-:S11]  /*2f670*/  IADD3 R16, R6, 0x1, RZ ;  /* 0x0000000106107810 */ /* 0x000fd60007ffe0ff */
.L_x_556:
[----:B------:R-:W-:-:S03]  /*2f680*/  UMOV UR4, 0xffffffff ;  /* 0xffffffff00047882 */ /* 0x000fc60000000000 */
[----:B------:R-:W-:Y:S05]  /*2f690*/  BRA.DIV UR4, `(.L_x_545) ;  /* 0x0000001204947947 */ /* 0x000fea000b800000 */
[----:B------:R-:W-:-:S13]  /*2f6a0*/  ELECT P6, URZ, PT ;  /* 0x00000000003f782f */ /* 0x000fda00038c0000 */
.L_x_569:
[----:B------:R-:W0:Y:S01]  /*2f6b0*/  LDC R4, c[0x0][0x28c] ;  /* 0x0000a300ff047b82 */ /* 0x000e220000000800 */
[----:B------:R-:W-:Y:S01]  /*2f6c0*/  BSSY B1, `(.L_x_546) ;  /* 0x0000058000017945 */ /* 0x000fe20003800000 */
[----:B0-----:R-:W-:-:S13]  /*2f6d0*/  ISETP.LT.OR P6, PT, R4, 0x1, !P6 ;  /* 0x000000010400780c */ /* 0x001fda00077c1670 */
[----:B------:R-:W-:Y:S05]  /*2f6e0*/  @P6 BRA `(.L_x_547) ;  /* 0x0000000400546947 */ /* 0x000fea0003800000 */
[----:B------:R-:W-:Y:S01]  /*2f6f0*/  SHF.L.U32 R5, R2, 0x8, RZ ;  /* 0x0000000802057819 */ /* 0x000fe200000006ff */
[----:B------:R-:W-:Y:S01]  /*2f700*/  IMAD.SHL.U32 R3, R3, 0x100, RZ ;  /* 0x0000010003037824 */ /* 0x000fe200078e00ff */
[----:B------:R-:W-:Y:S01]  /*2f710*/  MOV R13, RZ ;  /* 0x000000ff000d7202 */ /* 0x000fe20000000f00 */
[----:B------:R-:W-:Y:S01]  /*2f720*/  IMAD.MOV.U32 R4, RZ, RZ, R16 ;  /* 0x000000ffff047224 */ /* 0x000fe200078e0010 */
[----:B------:R-:W-:Y:S02]  /*2f730*/  MOV R2, R0 ;  /* 0x0000000000027202 */ /* 0x000fe40000000f00 */
[----:B------:R-:W-:-:S07]  /*2f740*/  MOV R8, R7 ;  /* 0x0000000700087202 */ /* 0x000fce0000000f00 */
.L_x_551:
[----:B------:R-:W0:Y:S01]  /*2f750*/  S2R R12, SR_CgaCtaId ;  /* 0x00000000000c7919 */ /* 0x000e220000008800 */
[----:B------:R-:W-:-:S04]  /*2f760*/  MOV R11, 0x400 ;  /* 0x00000400000b7802 */ /* 0x000fc80000000f00 */
[----:B0-----:R-:W-:Y:S02]  /*2f770*/  LEA R15, R12, R11, 0x18 ;  /* 0x0000000b0c0f7211 */ /* 0x001fe400078ec0ff */
[----:B------:R-:W-:Y:S01]  /*2f780*/  SHF.L.U32 R11, R2, 0x1f, RZ ;  /* 0x0000001f020b7819 */ /* 0x000fe200000006ff */
[----:B------:R-:W0:Y:S02]  /*2f790*/  @!P2 LDC R12, c[0x0][0x500] ;  /* 0x00014000ff0cab82 */ /* 0x000e240000000800 */
[----:B------:R-:W-:-:S04]  /*2f7a0*/  IMAD R14, R8, 0x8, R15 ;  /* 0x00000008080e7824 */ /* 0x000fc800078e020f */
[----:B------:R-:W1:Y:S02]  /*2f7b0*/  SYNCS.PHASECHK.TRANS64.TRYWAIT P1, [R14+URZ+0x30], R11 ;  /* 0x0000300b0e0075a7 */ /* 0x000e64000802017f */
[----:B-1----:R-:W-:Y:S05]  /*2f7c0*/  @!P1 BRA `(.L_x_548) ;  /* 0x0000001000689947 */ /* 0x002fea0003800000 */
.L_x_570:
[----:B------:R-:W-:Y:S01]  /*2f7d0*/  UPRMT UR4, UR45, 0x9910, URZ ;  /* 0x000099102d047896 */ /* 0x000fe2000800003f */
[----:B0-----:R0:W-:Y:S03]  /*2f7e0*/  @!P2 SYNCS.ARRIVE.TRANS64 RZ, [R14+URZ], R12 ;  /* 0x0000000c0effa9a7 */ /* 0x0011e6000800003f */
[----:B------:R-:W-:-:S06]  /*2f7f0*/  UISETP.NE.AND UP0, UPT, UR4, 0x2, UPT ;  /* 0x000000020400788c */ /* 0x000fcc000bf05270 */
[----:B------:R-:W-:-:S13]  /*2f800*/  PLOP3.LUT P1, PT, PT, PT, UP0, 0x80, 0x0 ;  /* 0x000000000000781c */ /* 0x000fda0003f2f008 */
[----:B0-----:R-:W-:Y:S05]  /*2f810*/  @P1 BRA `(.L_x_549) ;  /* 0x0000000000041947 */ /* 0x001fea0003800000 */
[----:B------:R-:W-:Y:S01]  /*2f820*/  BPT.TRAP 0x1 ;  /* 0x000000040000795c */ /* 0x000fe20000300000 */
.L_x_549:
[----:B------:R-:W-:Y:S05]  /*2f830*/  @P0 BRA `(.L_x_550) ;  /* 0x0000000000040947 */ /* 0x000fea0003800000 */
[----:B------:R-:W-:Y:S01]  /*2f840*/  BPT.TRAP 0x1 ;  /* 0x000000040000795c */ /* 0x000fe20000300000 */
.L_x_550:
[----:B------:R-:W-:Y:S01]  /*2f850*/  LEA R15, R8, R15, 0x11 ;  /* 0x0000000f080f7211 */ /* 0x000fe200078e88ff */
[----:B------:R-:W-:Y:S01]  /*2f860*/  UIADD3 UR30, UP0, UR14, 0xf0, URZ ;  /* 0x000000f00e1e7890 */ /* 0x000fe2000ff1e03f */
[----:B------:R-:W-:Y:S01]  /*2f870*/  R2UR UR10, R13 ;  /* 0x000000000d0a72ca */ /* 0x000fe200000e0000 */
[----:B------:R-:W-:Y:S01]  /*2f880*/  VIADD R4, R4, 0xffffffff ;  /* 0xffffffff04047836 */ /* 0x000fe20000000000 */
[----:B------:R-:W-:Y:S01]  /*2f890*/  R2UR UR18, R15 ;  /* 0x000000000f1272ca */ /* 0x000fe200000e0000 */
[----:B------:R-:W-:Y:S01]  /*2f8a0*/  UIADD3.X UR31, URZ, UR15, URZ, UP0, !UPT ;  /* 0x0000000f3f1f7290 */ /* 0x000fe200087fe43f */
[----:B------:R-:W-:Y:S01]  /*2f8b0*/  R2UR UR9, R14 ;  /* 0x000000000e0972ca */ /* 0x000fe200000e0000 */
[----:B------:R-:W-:Y:S01]  /*2f8c0*/  UIADD3 UR4, UP1, UR14, 0x1f0, URZ ;  /* 0x000001f00e047890 */ /* 0x000fe2000ff3e03f */
[----:B------:R-:W-:Y:S01]  /*2f8d0*/  R2UR UR11, R3 ;  /* 0x00000000030b72ca */ /* 0x000fe200000e0000 */
[----:B------:R-:W-:Y:S01]  /*2f8e0*/  UMOV UR6, 0x0 ;  /* 0x0000000000067882 */ /* 0x000fe20000000000 */
[----:B------:R-:W-:Y:S01]  /*2f8f0*/  R2UR UR12, R10 ;  /* 0x000000000a0c72ca */ /* 0x000fe200000e0000 */
[----:B------:R-:W-:Y:S01]  /*2f900*/  UMOV UR7, 0x10000000 ;  /* 0x1000000000077882 */ /* 0x000fe20000000000 */
[----:B------:R-:W-:Y:S01]  /*2f910*/  R2UR UR35, R5 ;  /* 0x00000000052372ca */ /* 0x000fe200000e0000 */
[----:B------:R-:W-:Y:S01]  /*2f920*/  UIADD3.X UR5, URZ, UR15, URZ, UP1, !UPT ;  /* 0x0000000f3f057290 */ /* 0x000fe20008ffe43f */
[----:B------:R-:W-:Y:S01]  /*2f930*/  ISETP.GT.AND P3, PT, R4, 0x1, PT ;  /* 0x000000010400780c */ /* 0x000fe20003f64270 */
[----:B------:R-:W-:Y:S01]  /*2f940*/  UIADD3 UR58, UR10, 0x20, URZ ;  /* 0x000000200a3a7890 */ /* 0x000fe2000fffe03f */
[----:B------:R-:W-:Y:S01]  /*2f950*/  IADD3 R8, R8, 0x1, RZ ;  /* 0x0000000108087810 */ /* 0x000fe20007ffe0ff */
[----:B------:R-:W-:Y:S01]  /*2f960*/  UIADD3 UR8, UR18, 0x180, URZ ;  /* 0x0000018012087890 */ /* 0x000fe2000fffe03f */
[----:B------:R-:W-:Y:S01]  /*2f970*/  IADD3 R13, R13, 0x80, RZ ;  /* 0x000000800d0d7810 */ /* 0x000fe20007ffe0ff */
[----:B------:R-:W-:Y:S01]  /*2f980*/  UIADD3 UR56, UR18, 0x8180, URZ ;  /* 0x0000818012387890 */ /* 0x000fe2000fffe03f */
[----:B------:R-:W-:Y:S01]  /*2f990*/  ISETP.NE.AND P1, PT, R8, 0x6, PT ;  /* 0x000000060800780c */ /* 0x000fe20003f25270 */
[----:B------:R-:W-:-:S02]  /*2f9a0*/  UIADD3 UR50, UR10, 0x40, URZ ;  /* 0x000000400a327890 */ /* 0x000fc4000fffe03f */
[----:B------:R-:W-:Y:S01]  /*2f9b0*/  UIADD3 UR48, UR18, 0x10180, URZ ;  /* 0x0001018012307890 */ /* 0x000fe2000fffe03f */
[----:B-1----:R-:W-:Y:S01]  /*2f9c0*/  SEL R11, RZ, 0x1, P1 ;  /* 0x00000001ff0b7807 */ /* 0x002fe20000800000 */
[----:B------:R-:W-:Y:S02]  /*2f9d0*/  UIADD3 UR42, UR10, 0x60, URZ ;  /* 0x000000600a2a7890 */ /* 0x000fe4000fffe03f */
[----:B------:R0:W-:Y:S01]  /*2f9e0*/  UTMALDG.3D [UR8], [UR30], desc[UR6] ;  /* 0x000006081e0075b4 */ /* 0x0001e20008011000 */
[----:B------:R-:W-:Y:S01]  /*2f9f0*/  UIADD3 UR40, UR18, 0x18180, URZ ;  /* 0x0001818012287890 */ /* 0x000fe2000fffe03f */
[----:B------:R-:W-:Y:S01]  /*2fa00*/  LOP3.LUT R2, R2, R11, RZ, 0x3c, !PT ;  /* 0x0000000b02027212 */ /* 0x000fe200078e3cff */
[----:B------:R-:W-:Y:S01]  /*2fa10*/  UIADD3 UR32, UR18, 0xc0180, URZ ;  /* 0x000c018012207890 */ /* 0x000fe2000fffe03f */
[----:B------:R-:W-:Y:S01]  /*2fa20*/  SEL R8, R8, RZ, P1 ;  /* 0x000000ff08087207 */ /* 0x000fe20000800000 */
[----:B------:R-:W-:Y:S02]  /*2fa30*/  UIADD3 UR24, UR18, 0xc8180, URZ ;  /* 0x000c818012187890 */ /* 0x000fe4000fffe03f */
[----:B------:R-:W-:Y:S01]  /*2fa40*/  UIADD3 UR16, UR18, 0xd0180, URZ ;  /* 0x000d018012107890 */ /* 0x000fe2000fffe03f */
[----:B------:R-:W-:Y:S01]  /*2fa50*/  UMOV UR57, UR9 ;  /* 0x0000000900397c82 */ /* 0x000fe20008000000 */
        /* <DEDUP_REMOVED lines=8> */
[----:B------:R1:W-:Y:S01]  /*2fae0*/  UTMALDG.3D [UR56], [UR30], desc[UR6] ;  /* 0x000006381e0075b4 */ /* 0x0003e20008011000 */
[----:B------:R-:W-:Y:S01]  /*2faf0*/  UMOV UR33, UR9 ;  /* 0x0000000900217c82 */ /* 0x000fe20008000000 */
[----:B------:R-:W-:Y:S01]  /*2fb00*/  UMOV UR34, UR10 ;  /* 0x0000000a00227c82 */ /* 0x000fe20008000000 */
[----:B------:R-:W-:Y:S01]  /*2fb10*/  UMOV UR36, UR12 ;  /* 0x0000000c00247c82 */ /* 0x000fe20008000000 */
[----:B------:R-:W-:Y:S01]  /*2fb20*/  UMOV UR25, UR9 ;  /* 0x0000000900197c82 */ /* 0x000fe20008000000 */
[----:B------:R-:W-:Y:S01]  /*2fb30*/  UMOV UR27, UR35 ;  /* 0x00000023001b7c82 */ /* 0x000fe20008000000 */
[----:B0-----:R-:W-:Y:S01]  /*2fb40*/  UIADD3 UR8, UR18, 0xd8180, URZ ;  /* 0x000d818012087890 */ /* 0x001fe2000fffe03f */
[----:B------:R1:W-:Y:S01]  /*2fb50*/  UTMALDG.3D [UR48], [UR30], desc[UR6] ;  /* 0x000006301e0075b4 */ /* 0x0003e20008011000 */
        /* <DEDUP_REMOVED lines=9> */
[----:B------:R1:W-:Y:S01]  /*2fbf0*/  UTMALDG.3D [UR32], [UR4], desc[UR6] ;  /* 0x00000620040075b4 */ /* 0x0003e20008011000 */
[----:B------:R1:W-:Y:S01]  /*2fc00*/  UTMALDG.3D [UR24], [UR4], desc[UR6] ;  /* 0x00000618040075b4 */ /* 0x0003e20008011000 */
[----:B------:R1:W-:Y:S01]  /*2fc10*/  UTMALDG.3D [UR16], [UR4], desc[UR6] ;  /* 0x00000610040075b4 */ /* 0x0003e20008011000 */
[----:B------:R1:W-:Y:S02]  /*2fc20*/  UTMALDG.3D [UR8], [UR4], desc[UR6] ;  /* 0x00000608040075b4 */ /* 0x0003e40008011000 */
[----:B-1----:R-:W-:Y:S05]  /*2fc30*/  @P3 BRA `(.L_x_551) ;  /* 0xfffffff800c43947 */ /* 0x002fea000383ffff */
.L_x_547:
[----:B------:R-:W-:Y:S05]  /*2fc40*/  BSYNC B1 ;  /* 0x0000000000017941 */ /* 0x000fea0003800000 */
.L_x_546:
[----:B------:R-:W2:Y:S01]  /*2fc50*/  LDL.LU R15, [R1+0x200] ;  /* 0x00020000010f7983 */ /* 0x000ea20000300800 */
[----:B------:R-:W-:Y:S01]  /*2fc60*/  LOP3.LUT P1, RZ, R9, 0xff, RZ, 0xc0, !PT ;  /* 0x000000ff09ff7812 */ /* 0x000fe2000782c0ff */
[----:B------:R-:W-:Y:S02]  /*2fc70*/  ULDC.64 UR4, c[0x0][0x650] ;  /* 0x0001940000047ab9 */ /* 0x000fe40000000a00 */
[----:B------:R-:W3:Y:S01]  /*2fc80*/  LDL.LU R14, [R1+0x204] ;  /* 0x00020400010e7983 */ /* 0x000ee20000300800 */
[C---:B------:R-:W-:Y:S01]  /*2fc90*/  IADD3 R4, R6.reuse, R7, RZ ;  /* 0x0000000706047210 */ /* 0x040fe20007ffe0ff */
[----:B------:R-:W-:Y:S01]  /*2fca0*/  BSSY B1, `(.L_x_552) ;  /* 0x0000073000017945 */ /* 0x000fe20003800000 */
[----:B------:R-:W-:Y:S02]  /*2fcb0*/  ISETP.GE.U32.AND P3, PT, R6, 0x6, PT ;  /* 0x000000060600780c */ /* 0x000fe40003f66070 */
[----:B------:R-:W-:Y:S02]  /*2fcc0*/  MOV R10, 0xffffffff ;  /* 0xffffffff000a7802 */ /* 0x000fe40000000f00 */
[----:B------:R-:W-:-:S03]  /*2fcd0*/  PRMT R9, RZ, 0x7610, R9 ;  /* 0x00007610ff097816 */ /* 0x000fc60000000009 */
[----:B------:R-:W0:Y:S01]  /*2fce0*/  @P1 S2R R3, SR_CgaCtaId ;  /* 0x0000000000031919 */ /* 0x000e220000008800 */
[----:B------:R-:W-:-:S04]  /*2fcf0*/  @P1 MOV R2, 0x400 ;  /* 0x0000040000021802 */ /* 0x000fc80000000f00 */
[----:B0-----:R-:W-:-:S04]  /*2fd00*/  @P1 LEA R2, R3, R2, 0x18 ;  /* 0x0000000203021211 */ /* 0x001fc800078ec0ff */
[----:B------:R0:W-:Y:S01]  /*2fd10*/  @P1 SYNCS.ARRIVE.TRANS64.A1T0 RZ, [R2+URZ+0x78], RZ ;  /* 0x000078ff02ff19a7 */ /* 0x0001e2000810003f */
[----:B------:R-:W-:-:S04]  /*2fd20*/  ISETP.GT.U32.AND P1, PT, R4, 0x5, PT ;  /* 0x000000050400780c */ /* 0x000fc80003f24070 */
[----:B------:R-:W-:Y:S01]  /*2fd30*/  ISETP.LT.U32.AND P1, PT, R6, 0x6, P1 ;  /* 0x000000060600780c */ /* 0x000fe20000f21070 */
[----:B0-----:R-:W-:Y:S01]  /*2fd40*/  IMAD.WIDE.U32 R2, R4, -0x55555555, RZ ;  /* 0xaaaaaaab04027825 */ /* 0x001fe200078e00ff */
[----:B------:R-:W-:-:S04]  /*2fd50*/  MOV R2, 0xffffffff ;  /* 0xffffffff00027802 */ /* 0x000fc80000000f00 */
[----:B------:R-:W-:Y:S02]  /*2fd60*/  SHF.R.U32.HI R5, RZ, 0x2, R3 ;  /* 0x00000002ff057819 */ /* 0x000fe40000011603 */
[----:B------:R-:W-:-:S03]  /*2fd70*/  SEL R3, RZ, 0x1, !P1 ;  /* 0x00000001ff037807 */ /* 0x000fc60004800000 */
[--C-:B------:R-:W-:Y:S01]  /*2fd80*/  IMAD R7, R5, -0x6, R4.reuse ;  /* 0xfffffffa05077824 */ /* 0x100fe200078e0204 */
[----:B------:R-:W-:Y:S01]  /*2fd90*/  LOP3.LUT R0, R0, R3, RZ, 0x3c, !PT ;  /* 0x0000000300007212 */ /* 0x000fe200078e3cff */
[----:B------:R-:W-:Y:S01]  /*2fda0*/  IMAD.MOV.U32 R3, RZ, RZ, -0x1 ;  /* 0xffffffffff037424 */ /* 0x000fe200078e00ff */
[----:B------:R-:W-:Y:S02]  /*2fdb0*/  PRMT R4, RZ, 0x7610, R4 ;  /* 0x00007610ff047816 */ /* 0x000fe40000000004 */
[----:B------:R-:W-:Y:S02]  /*2fdc0*/  @P3 LOP3.LUT R0, R0, 0x1, R5, 0x78, !PT ;  /* 0x0000000100003812 */ /* 0x000fe400078e7805 */
[----:B---3--:R-:W-:-:S04]  /*2fdd0*/  IADD3 R14, P1, R14, UR22, RZ ;  /* 0x000000160e0e7c10 */ /* 0x008fc8000ff3e0ff */
[----:B--2---:R-:W-:Y:S01]  /*2fde0*/  IADD3.X R15, R15, UR39, RZ, P1, !PT ;  /* 0x000000270f0f7c10 */ /* 0x004fe20008ffe4ff */
[----:B------:R0:W-:Y:S01]  /*2fdf0*/  STL [R1+0x204], R14 ;  /* 0x0002040e01007387 */ /* 0x0001e20000100800 */
[----:B------:R-:W-:-:S03]  /*2fe00*/  ISETP.GE.U32.AND P1, PT, R14, UR4, PT ;  /* 0x000000040e007c0c */ /* 0x000fc6000bf26070 */
[----:B------:R0:W-:Y:S01]  /*2fe10*/  STL [R1+0x200], R15 ;  /* 0x0002000f01007387 */ /* 0x0001e20000100800 */
[----:B------:R-:W-:-:S13]  /*2fe20*/  ISETP.GE.U32.AND.EX P1, PT, R15, UR5, PT, P1 ;  /* 0x000000050f007c0c */ /* 0x000fda000bf26110 */
[----:B0-----:R-:W-:Y:S05]  /*2fe30*/  @P1 BRA `(.L_x_553) ;  /* 0x0000000400641947 */ /* 0x001fea0003800000 */
[----:B------:R-:W0:Y:S01]  /*2fe40*/  S2R R8, SR_CTAID.X ;  /* 0x0000000000087919 */ /* 0x000e220000002500 */
[----:B------:R-:W-:Y:S01]  /*2fe50*/  ULDC UR4, c[0x0][0x150] ;  /* 0x0000540000047ab9 */ /* 0x000fe20000000800 */
[----:B------:R-:W1:Y:S01]  /*2fe60*/  LDC R3, c[0x0][0x144] ;  /* 0x00005100ff037b82 */ /* 0x000e620000000800 */
[----:B------:R-:W-:Y:S01]  /*2fe70*/  UISETP.NE.AND UP0, UPT, UR38, URZ, UPT ;  /* 0x0000003f2600728c */ /* 0x000fe2000bf05270 */
[----:B------:R-:W2:Y:S01]  /*2fe80*/  S2R R5, SR_CTAID.Y ;  /* 0x0000000000057919 */ /* 0x000ea20000002600 */
[----:B------:R-:W-:-:S04]  /*2fe90*/  ULDC UR7, c[0x0][0x630] ;  /* 0x00018c0000077ab9 */ /* 0x000fc80000000800 */
[----:B------:R-:W-:Y:S01]  /*2fea0*/  PLOP3.LUT P1, PT, PT, PT, UP0, 0x80, 0x0 ;  /* 0x000000000000781c */ /* 0x000fe20003f2f008 */
[----:B------:R-:W3:Y:S01]  /*2feb0*/  LDC R12, c[0x0][0x148] ;  /* 0x00005200ff0c7b82 */ /* 0x000ee20000000800 */
[----:B0-----:R-:W-:Y:S02]  /*2fec0*/  I2FP.F32.U32 R2, R8 ;  /* 0x0000000800027245 */ /* 0x001fe40000201000 */
[----:B--2---:R-:W-:-:S03]  /*2fed0*/  I2FP.F32.U32 R4, R5 ;  /* 0x0000000500047245 */ /* 0x004fc60000201000 */
[----:B------:R-:W-:Y:S01]  /*2fee0*/  FMUL R2, R2, UR4 ;  /* 0x0000000402027c20 */ /* 0x000fe20008400000 */
[----:B------:R-:W-:Y:S02]  /*2fef0*/  ULDC UR4, c[0x0][0x154] ;  /* 0x0000550000047ab9 */ /* 0x000fe40000000800 */
[----:B------:R-:W-:Y:S01]  /*2ff00*/  FMUL R10, R4, UR4 ;  /* 0x00000004040a7c20 */ /* 0x000fe20008400000 */
[----:B------:R-:W-:Y:S02]  /*2ff10*/  ULDC.64 UR4, c[0x0][0x628] ;  /* 0x00018a0000047ab9 */ /* 0x000fe40000000a00 */
[----:B------:R-:W0:Y:S08]  /*2ff20*/  F2I.U32.TRUNC.NTZ R2, R2 ;  /* 0x0000000200027305 */ /* 0x000e30000020f000 */
[----:B------:R-:W2:Y:S01]  /*2ff30*/  F2I.U32.TRUNC.NTZ R10, R10 ;  /* 0x0000000a000a7305 */ /* 0x000ea2000020f000 */
[----:B0-----:R-:W-:Y:S01]  /*2ff40*/  IMAD.MOV R4, RZ, RZ, -R2 ;  /* 0x000000ffff047224 */ /* 0x001fe200078e0a02 */
[----:B------:R-:W-:-:S03]  /*2ff50*/  MOV R2, R14 ;  /* 0x0000000e00027202 */ /* 0x000fc60000000f00 */
[----:B-1----:R-:W-:Y:S01]  /*2ff60*/  IMAD R8, R3, R4, R8 ;  /* 0x0000000403087224 */ /* 0x002fe200078e0208 */
[----:B--2---:R-:W-:-:S05]  /*2ff70*/  IADD3 R3, -R10, RZ, RZ ;  /* 0x000000ff0a037210 */ /* 0x004fca0007ffe1ff */
[----:B---3--:R-:W-:Y:S01]  /*2ff80*/  @P1 IMAD R8, R12, R3, R5 ;  /* 0x000000030c081224 */ /* 0x008fe200078e0205 */
[----:B------:R-:W-:Y:S01]  /*2ff90*/  ISETP.NE.U32.AND P1, PT, RZ, UR4, PT ;  /* 0x00000004ff007c0c */ /* 0x000fe2000bf25070 */
[----:B------:R-:W-:-:S03]  /*2ffa0*/  IMAD.MOV.U32 R3, RZ, RZ, R15 ;  /* 0x000000ffff037224 */ /* 0x000fc600078e000f */
[----:B------:R-:W-:-:S13]  /*2ffb0*/  ISETP.NE.AND.EX P1, PT, RZ, UR5, PT, P1 ;  /* 0x00000005ff007c0c */ /* 0x000fda000bf25310 */
[----:B------:R-:W-:Y:S05]  /*2ffc0*/  @!P1 BRA `(.L_x_554) ;  /* 0x0000000000289947 */ /* 0x000fea0003800000 */
[----:B------:R-:W-:Y:S02]  /*2ffd0*/  ULDC UR6, c[0x0][0x634] ;  /* 0x00018d0000067ab9 */ /* 0x000fe40000000800 */
[----:B------:R-:W-:-:S04]  /*2ffe0*/  IADD3 R3, P1, R14, UR6, RZ ;  /* 0x000000060e037c10 */ /* 0x000fc8000ff3e0ff */
[----:B------:R-:W-:-:S05]  /*2fff0*/  IADD3.X R11, RZ, R15, RZ, P1, !PT ;  /* 0x0000000fff0b7210 */ /* 0x000fca0000ffe4ff */
[----:B------:R-:W-:-:S04]  /*30000*/  IMAD.WIDE.U32 R4, R11, UR4, RZ ;  /* 0x000000040b047c25 */ /* 0x000fc8000f8e00ff */
[----:B------:R-:W-:-:S04]  /*30010*/  IMAD.WIDE.U32 R4, P1, R3, UR5, R4 ;  /* 0x0000000503047c25 */ /* 0x000fc8000f820004 */
[----:B------:R-:W-:-:S04]  /*30020*/  IMAD.WIDE.U32 R2, R3, UR4, RZ ;  /* 0x0000000403027c25 */ /* 0x000fc8000f8e00ff */
[----:B------:R-:W-:Y:S01]  /*30030*/  IMAD.MOV.U32 R2, RZ, RZ, R5 ;  /* 0x000000ffff027224 */ /* 0x000fe200078e0005 */
[----:B------:R-:W-:Y:S02]  /*30040*/  IADD3 RZ, P3, R3, R4, RZ ;  /* 0x0000000403ff7210 */ /* 0x000fe40007f7e0ff */
[----:B------:R-:W-:-:S03]  /*30050*/  IADD3.X R3, RZ, RZ, RZ, P1, !PT ;  /* 0x000000ffff037210 */ /* 0x000fc60000ffe4ff */
[----:B------:R-:W-:-:S08]  /*30060*/  IMAD.WIDE.U32.X R2, R11, UR5, R2, P3 ;  /* 0x000000050b027c25 */ /* 0x000fd000098e0402 */
.L_x_554:
[--C-:B------:R-:W-:Y:S01]  /*30070*/  SHF.R.U64 R10, R2, UR7, R3.reuse ;  /* 0x00000007020a7c19 */ /* 0x100fe20008001203 */
[----:B------:R-:W-:Y:S01]  /*30080*/  ULDC.64 UR4, c[0x0][0x620] ;  /* 0x0001880000047ab9 */ /* 0x000fe20000000a00 */
[----:B------:R-:W-:Y:S01]  /*30090*/  SHF.R.U32.HI R2, RZ, UR7, R3 ;  /* 0x00000007ff027c19 */ /* 0x000fe20008011603 */
[----:B------:R-:W-:Y:S01]  /*300a0*/  IMAD.MOV.U32 R3, RZ, RZ, R15 ;  /* 0x000000ffff037224 */ /* 0x000fe200078e000f */
[----:B------:R-:W-:Y:S01]  /*300b0*/  IADD3 R11, P1, RZ, -R10, RZ ;  /* 0x8000000aff0b7210 */ /* 0x000fe20007f3e0ff */
[----:B------:R-:W-:-:S03]  /*300c0*/  ULDC.64 UR6, c[0x0][0x640] ;  /* 0x0001900000067ab9 */ /* 0x000fc60000000a00 */
[----:B------:R-:W-:Y:S02]  /*300d0*/  IADD3.X R2, RZ, ~R2, RZ, P1, !PT ;  /* 0x80000002ff027210 */ /* 0x000fe40000ffe4ff */
[----:B------:R-:W-:-:S03]  /*300e0*/  ISETP.NE.U32.AND P1, PT, RZ, UR6, PT ;  /* 0x00000006ff007c0c */ /* 0x000fc6000bf25070 */
[----:B------:R-:W-:Y:S01]  /*300f0*/  IMAD R2, R2, UR4, RZ ;  /* 0x0000000402027c24 */ /* 0x000fe2000f8e02ff */
[----:B------:R-:W-:-:S03]  /*30100*/  ISETP.NE.AND.EX P1, PT, RZ, UR7, PT, P1 ;  /* 0x00000007ff007c0c */ /* 0x000fc6000bf25310 */
[----:B------:R-:W-:Y:S01]  /*30110*/  IMAD R5, R11, UR5, R2 ;  /* 0x000000050b057c24 */ /* 0x000fe2000f8e0202 */
[----:B------:R-:W-:-:S05]  /*30120*/  MOV R2, R14 ;  /* 0x0000000e00027202 */ /* 0x000fca0000000f00 */
[----:B------:R-:W-:Y:S01]  /*30130*/  IMAD.WIDE.U32 R2, R11, UR4, R2 ;  /* 0x000000040b027c25 */ /* 0x000fe2000f8e0002 */
[----:B------:R-:W-:-:S04]  /*30140*/  ULDC UR4, c[0x0][0x618] ;  /* 0x0001860000047ab9 */ /* 0x000fc80000000800 */
[----:B------:R-:W-:-:S04]  /*30150*/  IADD3 R3, R3, R5, RZ ;  /* 0x0000000503037210 */ /* 0x000fc80007ffe0ff */
[--C-:B------:R-:W-:Y:S02]  /*30160*/  SHF.R.U64 R11, R2, UR4, R3.reuse ;  /* 0x00000004020b7c19 */ /* 0x100fe40008001203 */
[----:B------:R-:W-:Y:S01]  /*30170*/  SHF.R.U32.HI R2, RZ, UR4, R3 ;  /* 0x00000004ff027c19 */ /* 0x000fe20008011603 */
[----:B------:R-:W-:-:S03]  /*30180*/  ULDC UR4, c[0x0][0x608] ;  /* 0x0001820000047ab9 */ /* 0x000fc60000000800 */
[--C-:B------:R-:W-:Y:S02]  /*30190*/  SHF.R.U32.HI R3, RZ, UR4, R2.reuse ;  /* 0x00000004ff037c19 */ /* 0x100fe40008011602 */
[----:B------:R-:W-:Y:S01]  /*301a0*/  SHF.R.U64 R12, R11, UR4, R2 ;  /* 0x000000040b0c7c19 */ /* 0x000fe20008001202 */
[----:B------:R-:W-:Y:S02]  /*301b0*/  ULDC UR4, c[0x0][0x658] ;  /* 0x0001960000047ab9 */ /* 0x000fe40000000800 */
[--C-:B------:R-:W-:Y:S02]  /*301c0*/  SHF.R.U32.HI R15, RZ, UR4, R3.reuse ;  /* 0x00000004ff0f7c19 */ /* 0x100fe40008011603 */
[----:B------:R-:W-:-:S03]  /*301d0*/  SHF.R.U64 R13, R12, UR4, R3 ;  /* 0x000000040c0d7c19 */ /* 0x000fc60008001203 */
[----:B------:R-:W-:Y:S01]  /*301e0*/  IMAD.MOV.U32 R3, RZ, RZ, R15 ;  /* 0x000000ffff037224 */ /* 0x000fe200078e000f */
[----:B------:R-:W-:Y:S01]  /*301f0*/  MOV R2, R13 ;  /* 0x0000000d00027202 */ /* 0x000fe20000000f00 */
[----:B------:R-:W-:Y:S06]  /*30200*/  @!P1 BRA `(.L_x_555) ;  /* 0x0000000000289947 */ /* 0x000fec0003800000 */
        /* <DEDUP_REMOVED lines=10> */
.L_x_555:
[----:B------:R-:W-:Y:S01]  /*302b0*/  ULDC UR4, c[0x0][0x648] ;  /* 0x0001920000047ab9 */ /* 0x000fe20000000800 */
[----:B------:R-:W-:Y:S01]  /*302c0*/  LOP3.LUT R12, R12, UR29, RZ, 0xc0, !PT ;  /* 0x0000001d0c0c7c12 */ /* 0x000fe2000f8ec0ff */
[----:B------:R-:W-:Y:S01]  /*302d0*/  UISETP.NE.AND UP0, UPT, UR38, URZ, UPT ;  /* 0x0000003f2600728c */ /* 0x000fe2000bf05270 */
[----:B------:R-:W-:Y:S01]  /*302e0*/  SHF.R.U64 R3, R2, UR4, R3 ;  /* 0x0000000402037c19 */ /* 0x000fe20008001203 */
[----:B------:R-:W-:Y:S01]  /*302f0*/  ULDC UR4, c[0x0][0x638] ;  /* 0x00018e0000047ab9 */ /* 0x000fe20000000800 */
[----:B------:R-:W-:Y:S02]  /*30300*/  MOV R4, 0x1 ;  /* 0x0000000100047802 */ /* 0x000fe40000000f00 */
[C---:B------:R-:W-:Y:S01]  /*30310*/  IADD3 R2, -R3.reuse, RZ, RZ ;  /* 0x000000ff03027210 */ /* 0x040fe20007ffe1ff */
[----:B------:R-:W-:Y:S01]  /*30320*/  IMAD R5, R3, UR13, R12 ;  /* 0x0000000d03057c24 */ /* 0x000fe2000f8e020c */
[----:B------:R-:W-:Y:S02]  /*30330*/  PLOP3.LUT P1, PT, PT, PT, UP0, 0x40, 0x0 ;  /* 0x000000000000781c */ /* 0x000fe40003f2e808 */
[----:B------:R-:W-:Y:S01]  /*30340*/  PLOP3.LUT P3, PT, PT, PT, UP0, 0x40, 0x0 ;  /* 0x000000000000781c */ /* 0x000fe20003f6e808 */
[----:B------:R-:W-:Y:S01]  /*30350*/  IMAD R13, R2, UR4, R13 ;  /* 0x00000004020d7c24 */ /* 0x000fe2000f8e020d */
[----:B------:R-:W-:Y:S01]  /*30360*/  ULDC UR4, c[0x0][0x610] ;  /* 0x0001840000047ab9 */ /* 0x000fe20000000800 */
[----:B------:R-:W-:Y:S01]  /*30370*/  LOP3.LUT R2, R11, UR21, RZ, 0xc0, !PT ;  /* 0x000000150b027c12 */ /* 0x000fe2000f8ec0ff */
[----:B------:R-:W-:Y:S01]  /*30380*/  IMAD R8, R5, UR4, R8 ;  /* 0x0000000405087c24 */ /* 0x000fe2000f8e0208 */
[----:B------:R-:W-:-:S03]  /*30390*/  ULDC UR4, c[0x0][0x600] ;  /* 0x0001800000047ab9 */ /* 0x000fc60000000800 */
[----:B------:R-:W-:-:S05]  /*303a0*/  IMAD R13, R13, UR4, R2 ;  /* 0x000000040d0d7c24 */ /* 0x000fca000f8e0202 */
[----:B------:R-:W-:Y:S02]  /*303b0*/  SEL R2, R13, R8, P1 ;  /* 0x000000080d027207 */ /* 0x000fe40000800000 */
[----:B------:R-:W-:-:S07]  /*303c0*/  SEL R3, R8, R13, P3 ;  /* 0x0000000d08037207 */ /* 0x000fce0001800000 */
.L_x_553:
[----:B------:R-:W-:Y:S05]  /*303d0*/  BSYNC B1 ;  /* 0x0000000000017941 */ /* 0x000fea0003800000 */
.L_x_552:
[----:B------:R-:W-:-:S13]  /*303e0*/  LOP3.LUT P1, RZ, R4, 0xff, RZ, 0xc0, !PT ;  /* 0x000000ff04ff7812 */ /* 0x000fda000782c0ff */
[----:B------:R-:W-:Y:S05]  /*303f0*/  @P1 BRA `(.L_x_556) ;  /* 0xfffffff000a01947 */ /* 0x000fea000383ffff */
[----:B------:R-:W-:Y:S05]  /*30400*/  BSYNC B0 ;  /* 0x0000000000007941 */ /* 0x000fea0003800000 */
.L_x_544:
[----:B------:R-:W-:-:S03]  /*30410*/  UMOV UR4, 0xffffffff ;  /* 0xffffffff00047882 */ /* 0x000fc60000000000 */
[----:B------:R-:W-:Y:S05]  /*30420*/  BRA.DIV UR4, `(.L_x_557) ;  /* 0x0000000604647947 */ /* 0x000fea000b800000 */
[----:B------:R-:W-:-:S13]  /*30430*/  ELECT P6, URZ, PT ;  /* 0x00000000003f782f */ /* 0x000fda00038c0000 */
.L_x_573:
[----:B------:R-:W-:Y:S04]  /*30440*/  BSSY B0, `(.L_x_558) ;  /* 0x000003e000007945 */ /* 0x000fe80003800000 */
[----:B------:R-:W-:Y:S05]  /*30450*/  @!P6 BRA `(.L_x_559) ;  /* 0x0000000000f0e947 */ /* 0x000fea0003800000 */
[----:B------:R-:W-:-:S04]  /*30460*/  ULOP3.LUT UR4, UR37, 0x2, URZ, 0xfc, !UPT ;  /* 0x0000000225047892 */ /* 0x000fc8000f8efc3f */
[----:B------:R-:W-:-:S06]  /*30470*/  UISETP.NE.AND UP0, UPT, UR4, 0x3, UPT ;  /* 0x000000030400788c */ /* 0x000fcc000bf05270 */
[----:B------:R-:W-:-:S13]  /*30480*/  PLOP3.LUT P0, PT, PT, PT, UP0, 0x80, 0x0 ;  /* 0x000000000000781c */ /* 0x000fda0003f0f008 */
[----:B------:R-:W-:Y:S05]  /*30490*/  @!P0 BRA `(.L_x_560) ;  /* 0x0000000000048947 */ /* 0x000fea0003800000 */
[----:B------:R-:W-:Y:S01]  /*304a0*/  BPT.TRAP 0x1 ;  /* 0x000000040000795c */ /* 0x000fe20000300000 */
.L_x_560:
[----:B------:R-:W0:Y:S01]  /*304b0*/  S2R R3, SR_CgaCtaId ;  /* 0x0000000000037919 */ /* 0x000e220000008800 */
[----:B------:R-:W-:-:S04]  /*304c0*/  MOV R2, 0x400 ;  /* 0x0000040000027802 */ /* 0x000fc80000000f00 */
[----:B0-----:R-:W-:Y:S02]  /*304d0*/  LEA R2, R3, R2, 0x18 ;  /* 0x0000000203027211 */ /* 0x001fe400078ec0ff */
[----:B------:R-:W-:-:S03]  /*304e0*/  SHF.L.U32 R3, R0, 0x1f, RZ ;  /* 0x0000001f00037819 */ /* 0x000fc600000006ff */
[----:B------:R-:W-:-:S05]  /*304f0*/  VIADD R2, R2, 0x30 ;  /* 0x0000003002027836 */ /* 0x000fca0000000000 */
[----:B------:R-:W-:-:S04]  /*30500*/  LEA R4, R7, R2, 0x3 ;  /* 0x0000000207047211 */ /* 0x000fc800078e18ff */
[----:B------:R-:W0:Y:S02]  /*30510*/  SYNCS.PHASECHK.TRANS64.TRYWAIT P0, [R4+URZ], R3 ;  /* 0x00000003040075a7 */ /* 0x000e24000800017f */
[----:B0-----:R-:W-:Y:S05]  /*30520*/  @!P0 BRA `(.L_x_561) ;  /* 0x0000000400448947 */ /* 0x001fea0003800000 */
.L_x_574:
[----:B------:R-:W-:-:S04]  /*30530*/  IADD3 R7, R7, 0x1, RZ ;  /* 0x0000000107077810 */ /* 0x000fc80007ffe0ff */
[----:B------:R-:W-:-:S04]  /*30540*/  ISETP.NE.AND P0, PT, R7, 0x6, PT ;  /* 0x000000060700780c */ /* 0x000fc80003f05270 */
[----:B0-----:R-:W-:Y:S02]  /*30550*/  SEL R3, RZ, 0x1, P0 ;  /* 0x00000001ff037807 */ /* 0x001fe40000000000 */
[----:B------:R-:W-:Y:S02]  /*30560*/  SEL R7, R7, RZ, P0 ;  /* 0x000000ff07077207 */ /* 0x000fe40000000000 */
[----:B------:R-:W-:-:S03]  /*30570*/  LOP3.LUT R4, R0, R3, RZ, 0x3c, !PT ;  /* 0x0000000300047212 */ /* 0x000fc600078e3cff */
[----:B------:R-:W-:Y:S01]  /*30580*/  IMAD R3, R7, 0x8, R2 ;  /* 0x0000000807037824 */ /* 0x000fe200078e0202 */
[----:B------:R-:W-:-:S04]  /*30590*/  SHF.L.U32 R0, R4, 0x1f, RZ ;  /* 0x0000001f04007819 */ /* 0x000fc800000006ff */
[----:B------:R-:W0:Y:S02]  /*305a0*/  SYNCS.PHASECHK.TRANS64.TRYWAIT P0, [R3+URZ], R0 ;  /* 0x00000000030075a7 */ /* 0x000e24000800017f */
[----:B0-----:R-:W-:Y:S05]  /*305b0*/  @!P0 BRA `(.L_x_562) ;  /* 0x0000000400348947 */ /* 0x001fea0003800000 */
.L_x_575:
[----:B0-----:R-:W-:-:S04]  /*305c0*/  IADD3 R0, R7, 0x1, RZ ;  /* 0x0000000107007810 */ /* 0x001fc80007ffe0ff */
[----:B------:R-:W-:-:S04]  /*305d0*/  ISETP.NE.AND P0, PT, R0, 0x6, PT ;  /* 0x000000060000780c */ /* 0x000fc80003f05270 */
[----:B------:R-:W-:Y:S02]  /*305e0*/  SEL R3, RZ, 0x1, P0 ;  /* 0x00000001ff037807 */ /* 0x000fe40000000000 */
[----:B------:R-:W-:Y:S02]  /*305f0*/  SEL R5, R0, RZ, P0 ;  /* 0x000000ff00057207 */ /* 0x000fe40000000000 */
[----:B------:R-:W-:Y:S02]  /*30600*/  LOP3.LUT R4, R4, R3, RZ, 0x3c, !PT ;  /* 0x0000000304047212 */ /* 0x000fe400078e3cff */
[----:B------:R-:W-:Y:S02]  /*30610*/  LEA R3, R5, R2, 0x3 ;  /* 0x0000000205037211 */ /* 0x000fe400078e18ff */
[----:B------:R-:W-:-:S04]  /*30620*/  SHF.L.U32 R0, R4, 0x1f, RZ ;  /* 0x0000001f04007819 */ /* 0x000fc800000006ff */
[----:B------:R-:W0:Y:S02]  /*30630*/  SYNCS.PHASECHK.TRANS64.TRYWAIT P0, [R3+URZ], R0 ;  /* 0x00000000030075a7 */ /* 0x000e24000800017f */
[----:B0-----:R-:W-:Y:S05]  /*30640*/  @!P0 BRA `(.L_x_563) ;  /* 0x0000000400248947 */ /* 0x001fea0003800000 */
.L_x_576:
[----:B0-----:R-:W-:-:S05]  /*30650*/  VIADD R0, R5, 0x1 ;  /* 0x0000000105007836 */ /* 0x001fca0000000000 */
        /* <DEDUP_REMOVED lines=8> */
.L_x_577:
[----:B0-----:R-:W-:-:S04]  /*306e0*/  IADD3 R0, R5, 0x1, RZ ;  /* 0x0000000105007810 */ /* 0x001fc80007ffe0ff */
[----:B------:R-:W-:-:S04]  /*306f0*/  ISETP.NE.AND P0, PT, R0, 0x6, PT ;  /* 0x000000060000780c */ /* 0x000fc80003f05270 */
[----:B------:R-:W-:Y:S02]  /*30700*/  SEL R3, RZ, 0x1, P0 ;  /* 0x00000001ff037807 */ /* 0x000fe40000000000 */
[----:B------:R-:W-:Y:S02]  /*30710*/  SEL R5, R0, RZ, P0 ;  /* 0x000000ff00057207 */ /* 0x000fe40000000000 */
[----:B------:R-:W-:-:S03]  /*30720*/  LOP3.LUT R7, R4, R3, RZ, 0x3c, !PT ;  /* 0x0000000304077212 */ /* 0x000fc600078e3cff */
[----:B------:R-:W-:Y:S01]  /*30730*/  IMAD R3, R5, 0x8, R2 ;  /* 0x0000000805037824 */ /* 0x000fe200078e0202 */
[----:B------:R-:W-:-:S04]  /*30740*/  SHF.L.U32 R0, R7, 0x1f, RZ ;  /* 0x0000001f07007819 */ /* 0x000fc800000006ff */
[----:B------:R-:W0:Y:S02]  /*30750*/  SYNCS.PHASECHK.TRANS64.TRYWAIT P0, [R3+URZ], R0 ;  /* 0x00000000030075a7 */ /* 0x000e24000800017f */
[----:B0-----:R-:W-:Y:S05]  /*30760*/  @!P0 BRA `(.L_x_565) ;  /* 0x0000000400048947 */ /* 0x001fea0003800000 */
.L_x_578:
[----:B0-----:R-:W-:-:S04]  /*30770*/  IADD3 R0, R5, 0x1, RZ ;  /* 0x0000000105007810 */ /* 0x001fc80007ffe0ff */
[----:B------:R-:W-:-:S04]  /*30780*/  ISETP.NE.AND P0, PT, R0, 0x6, PT ;  /* 0x000000060000780c */ /* 0x000fc80003f05270 */
[----:B------:R-:W-:Y:S02]  /*30790*/  SEL R4, RZ, 0x1, P0 ;  /* 0x00000001ff047807 */ /* 0x000fe40000000000 */
[----:B------:R-:W-:Y:S02]  /*307a0*/  SEL R3, R0, RZ, P0 ;  /* 0x000000ff00037207 */ /* 0x000fe40000000000 */
[----:B------:R-:W-:Y:S02]  /*307b0*/  LOP3.LUT R0, R7, R4, RZ, 0x3c, !PT ;  /* 0x0000000407007212 */ /* 0x000fe400078e3cff */
[----:B------:R-:W-:Y:S02]  /*307c0*/  LEA R3, R3, R2, 0x3 ;  /* 0x0000000203037211 */ /* 0x000fe400078e18ff */
[----:B------:R-:W-:-:S07]  /*307d0*/  SHF.L.U32 R0, R0, 0x1f, RZ ;  /* 0x0000001f00007819 */ /* 0x000fce00000006ff */
.L_x_566:
[----:B0-----:R0:W1:Y:S02]  /*307e0*/  SYNCS.PHASECHK.TRANS64.TRYWAIT P0, [R3+URZ], R0 ;  /* 0x00000000030075a7 */ /* 0x001064000800017f */
[----:B-1----:R-:W-:Y:S05]  /*307f0*/  @!P0 NANOSLEEP.SYNCS 0x989680 ;  /* 0x009896800000895d */ /* 0x002fea0003900000 */
[----:B------:R-:W1:Y:S02]  /*30800*/  @!P0 SYNCS.PHASECHK.TRANS64 P0, [R3+URZ], R0 ;  /* 0x00000000030085a7 */ /* 0x000e64000800007f */
[----:B-1----:R-:W-:Y:S05]  /*30810*/  @!P0 BRA `(.L_x_566) ;  /* 0xfffffffc00f08947 */ /* 0x002fea000383ffff */
.L_x_559:
[----:B------:R-:W-:Y:S05]  /*30820*/  BSYNC B0 ;  /* 0x0000000000007941 */ /* 0x000fea0003800000 */
.L_x_558:
[----:B------:R-:W-:Y:S05]  /*30830*/  EXIT ;  /* 0x000000000000794d */ /* 0x000fea0003800000 */
.L_x_17:
[----:B-1----:R1:W4:Y:S02]  /*30840*/  SYNCS.PHASECHK.TRANS64.TRYWAIT P1, [R3+URZ], R0 ;  /* 0x00000000030075a7 */ /* 0x002324000802017f */
[----:B----4-:R-:W-:Y:S05]  /*30850*/  @!P1 NANOSLEEP.SYNCS 0x989680 ;  /* 0x009896800000995d */ /* 0x010fea0003900000 */
[----:B------:R-:W4:Y:S02]  /*30860*/  @!P1 SYNCS.PHASECHK.TRANS64 P1, [R3+URZ], R0 ;  /* 0x00000000030095a7 */ /* 0x000f24000802007f */
[----:B----4-:R-:W-:Y:S05]  /*30870*/  @!P1 BRA `(.L_x_17) ;  /* 0xfffffffc00f09947 */ /* 0x010fea000383ffff */
[----:B------:R-:W-:Y:S05]  /*30880*/  BRA `(.L_x_16) ;  /* 0xfffffd0800f47947 */ /* 0x000fea000383ffff */
.L_x_22:
[----:B-1----:R-:W-:-:S04]  /*30890*/  IMAD.U32 R4, RZ, RZ, UR10 ;  /* 0x0000000aff047e24 */ /* 0x002fc8000f8e00ff */
[----:B------:R1:W2:Y:S03]  /*308a0*/  SYNCS.PHASECHK.TRANS64.TRYWAIT P1, [R4+URZ], R3 ;  /* 0x00000003040075a7 */ /* 0x0002a6000802017f */
[----:B--2---:R-:W-:Y:S05]  /*308b0*/  @!P1 NANOSLEEP.SYNCS 0x989680 ;  /* 0x009896800000995d */ /* 0x004fea0003900000 */
[----:B------:R-:W2:Y:S02]  /*308c0*/  @!P1 SYNCS.PHASECHK.TRANS64 P1, [R4+URZ], R3 ;  /* 0x00000003040095a7 */ /* 0x000ea4000802007f */
[----:B--2---:R-:W-:Y:S05]  /*308d0*/  @!P1 BRA `(.L_x_22) ;  /* 0xfffffffc00ec9947 */ /* 0x004fea000383ffff */
[----:B------:R-:W-:Y:S05]  /*308e0*/  BRA `(.L_x_21) ;  /* 0xfffffe0000547947 */ /* 0x000fea000383ffff */
.L_x_545:
[----:B------:R-:W-:Y:S01]  /*308f0*/  BSSY B1, `(.L_x_567) ;  /* 0x0000006000017945 */ /* 0x000fe20003800000 */
[----:B------:R-:W-:-:S07]  /*30900*/  MOV R15, 0xffffffff ;  /* 0xffffffff000f7802 */ /* 0x000fce0000000f00 */
[----:B------:R-:W-:Y:S05]  /*30910*/  WARPSYNC.COLLECTIVE R15, `(.L_x_568) ;  /* 0x000000000f0c7348 */ /* 0x000fea0003c00000 */
[----:B------:R-:W-:Y:S02]  /*30920*/  ELECT P6, UR62, PT ;  /* 0x00000000003e782f */ /* 0x000fe400038c0000 */
[----:B------:R-:W-:Y:S01]  /*30930*/  MOV R14, UR62 ;  /* 0x0000003e000e7c02 */ /* 0x000fe20008000f00 */
[----:B------:R-:W-:Y:S10]  /*30940*/  ENDCOLLECTIVE ;  /* 0x000000000000791b */ /* 0x000ff40003800000 */
.L_x_568:
[----:B------:R-:W-:Y:S05]  /*30950*/  BSYNC B1 ;  /* 0x0000000000017941 */ /* 0x000fea0003800000 */
.L_x_567:
[----:B------:R-:W-:Y:S05]  /*30960*/  BRA `(.L_x_569) ;  /* 0xffffffec00507947 */ /* 0x000fea000383ffff */
.L_x_548:
[----:B-1----:R1:W2:Y:S02]  /*30970*/  SYNCS.PHASECHK.TRANS64.TRYWAIT P1, [R14+URZ+0x30], R11 ;  /* 0x0000300b0e0075a7 */ /* 0x0022a4000802017f */
[----:B--2---:R-:W-:Y:S05]  /*30980*/  @!P1 NANOSLEEP.SYNCS 0x989680 ;  /* 0x009896800000995d */ /* 0x004fea0003900000 */
[----:B------:R-:W2:Y:S02]  /*30990*/  @!P1 SYNCS.PHASECHK.TRANS64 P1, [R14+URZ+0x30], R11 ;  /* 0x0000300b0e0095a7 */ /* 0x000ea4000802007f */
[----:B--2---:R-:W-:Y:S05]  /*309a0*/  @!P1 BRA `(.L_x_548) ;  /* 0xfffffffc00f09947 */ /* 0x004fea000383ffff */
[----:B------:R-:W-:Y:S05]  /*309b0*/  BRA `(.L_x_570) ;  /* 0xffffffec00847947 */ /* 0x000fea000383ffff */
.L_x_557:
[----:B------:R-:W-:Y:S01]  /*309c0*/  BSSY B0, `(.L_x_571) ;  /* 0x0000006000007945 */ /* 0x000fe20003800000 */
[----:B------:R-:W-:-:S07]  /*309d0*/  MOV R15, 0xffffffff ;  /* 0xffffffff000f7802 */ /* 0x000fce0000000f00 */
[----:B------:R-:W-:Y:S05]  /*309e0*/  WARPSYNC.COLLECTIVE R15, `(.L_x_572) ;  /* 0x000000000f0c7348 */ /* 0x000fea0003c00000 */
[----:B------:R-:W-:Y:S02]  /*309f0*/  ELECT P6, UR62, PT ;  /* 0x00000000003e782f */ /* 0x000fe400038c0000 */
[----:B------:R-:W-:Y:S01]  /*30a00*/  MOV R14, UR62 ;  /* 0x0000003e000e7c02 */ /* 0x000fe20008000f00 */
[----:B------:R-:W-:Y:S10]  /*30a10*/  ENDCOLLECTIVE ;  /* 0x000000000000791b */ /* 0x000ff40003800000 */
.L_x_572:
[----:B------:R-:W-:Y:S05]  /*30a20*/  BSYNC B0 ;  /* 0x0000000000007941 */ /* 0x000fea0003800000 */
.L_x_571:
[----:B------:R-:W-:Y:S05]  /*30a30*/  BRA `(.L_x_573) ;  /* 0xfffffff800807947 */ /* 0x000fea000383ffff */
.L_x_561:
[----:B0-----:R0:W1:Y:S02]  /*30a40*/  SYNCS.PHASECHK.TRANS64.TRYWAIT P0, [R4+URZ], R3 ;  /* 0x00000003040075a7 */ /* 0x001064000800017f */
[----:B-1----:R-:W-:Y:S05]  /*30a50*/  @!P0 NANOSLEEP.SYNCS 0x989680 ;  /* 0x009896800000895d */ /* 0x002fea0003900000 */
[----:B------:R-:W1:Y:S02]  /*30a60*/  @!P0 SYNCS.PHASECHK.TRANS64 P0, [R4+URZ], R3 ;  /* 0x00000003040085a7 */ /* 0x000e64000800007f */
[----:B-1----:R-:W-:Y:S05]  /*30a70*/  @!P0 BRA `(.L_x_561) ;  /* 0xfffffffc00f08947 */ /* 0x002fea000383ffff */
[----:B------:R-:W-:Y:S05]  /*30a80*/  BRA `(.L_x_574) ;  /* 0xfffffff800a87947 */ /* 0x000fea000383ffff */
.L_x_562:
[----:B0-----:R0:W1:Y:S02]  /*30a90*/  SYNCS.PHASECHK.TRANS64.TRYWAIT P0, [R3+URZ], R0 ;  /* 0x00000000030075a7 */ /* 0x001064000800017f */
[----:B-1----:R-:W-:Y:S05]  /*30aa0*/  @!P0 NANOSLEEP.SYNCS 0x989680 ;  /* 0x009896800000895d */ /* 0x002fea0003900000 */
[----:B------:R-:W1:Y:S02]  /*30ab0*/  @!P0 SYNCS.PHASECHK.TRANS64 P0, [R3+URZ], R0 ;  /* 0x00000000030085a7 */ /* 0x000e64000800007f */
[----:B-1----:R-:W-:Y:S05]  /*30ac0*/  @!P0 BRA `(.L_x_562) ;  /* 0xfffffffc00f08947 */ /* 0x002fea000383ffff */
[----:B------:R-:W-:Y:S05]  /*30ad0*/  BRA `(.L_x_575) ;  /* 0xfffffff800b87947 */ /* 0x000fea000383ffff */
.L_x_563:
[----:B0-----:R0:W1:Y:S02]  /*30ae0*/  SYNCS.PHASECHK.TRANS64.TRYWAIT P0, [R3+URZ], R0 ;  /* 0x00000000030075a7 */ /* 0x001064000800017f */
[----:B-1----:R-:W-:Y:S05]  /*30af0*/  @!P0 NANOSLEEP.SYNCS 0x989680 ;  /* 0x009896800000895d */ /* 0x002fea0003900000 */
[----:B------:R-:W1:Y:S02]  /*30b00*/  @!P0 SYNCS.PHASECHK.TRANS64 P0, [R3+URZ], R0 ;  /* 0x00000000030085a7 */ /* 0x000e64000800007f */
[----:B-1----:R-:W-:Y:S05]  /*30b10*/  @!P0 BRA `(.L_x_563) ;  /* 0xfffffffc00f08947 */ /* 0x002fea000383ffff */
[----:B------:R-:W-:Y:S05]  /*30b20*/  BRA `(.L_x_576) ;  /* 0xfffffff800c87947 */ /* 0x000fea000383ffff */
.L_x_564:
[----:B0-----:R0:W1:Y:S02]  /*30b30*/  SYNCS.PHASECHK.TRANS64.TRYWAIT P0, [R3+URZ], R0 ;  /* 0x00000000030075a7 */ /* 0x001064000800017f */
[----:B-1----:R-:W-:Y:S05]  /*30b40*/  @!P0 NANOSLEEP.SYNCS 0x989680 ;  /* 0x009896800000895d */ /* 0x002fea0003900000 */
[----:B------:R-:W1:Y:S02]  /*30b50*/  @!P0 SYNCS.PHASECHK.TRANS64 P0, [R3+URZ], R0 ;  /* 0x00000000030085a7 */ /* 0x000e64000800007f */
[----:B-1----:R-:W-:Y:S05]  /*30b60*/  @!P0 BRA `(.L_x_564) ;  /* 0xfffffffc00f08947 */ /* 0x002fea000383ffff */
[----:B------:R-:W-:Y:S05]  /*30b70*/  BRA `(.L_x_577) ;  /* 0xfffffff800d87947 */ /* 0x000fea000383ffff */
.L_x_565:
[----:B0-----:R0:W1:Y:S02]  /*30b80*/  SYNCS.PHASECHK.TRANS64.TRYWAIT P0, [R3+URZ], R0 ;  /* 0x00000000030075a7 */ /* 0x001064000800017f */
[----:B-1----:R-:W-:Y:S05]  /*30b90*/  @!P0 NANOSLEEP.SYNCS 0x989680 ;  /* 0x009896800000895d */ /* 0x002fea0003900000 */
[----:B------:R-:W1:Y:S02]  /*30ba0*/  @!P0 SYNCS.PHASECHK.TRANS64 P0, [R3+URZ], R0 ;  /* 0x00000000030085a7 */ /* 0x000e64000800007f */
[----:B-1----:R-:W-:Y:S05]  /*30bb0*/  @!P0 BRA `(.L_x_565) ;  /* 0xfffffffc00f08947 */ /* 0x002fea000383ffff */
[----:B------:R-:W-:Y:S05]  /*30bc0*/  BRA `(.L_x_578) ;  /* 0xfffffff800e87947 */ /* 0x000fea000383ffff */
.L_x_579:
[----:B------:R-:W-:-:S00]  /*30bd0*/  BRA `(.L_x_579) ;  /* 0xfffffffc00fc7947 */ /* 0x000fc0000383ffff */
[----:B------:R-:W-:-:S00]  /*30be0*/  NOP ;  /* 0x0000000000007918 */ /* 0x000fc00000000000 */
        /* <DEDUP_REMOVED lines=9> */
.L_x_580:


//--------------------- .nv.global.init           --------------------------
	.section	.nv.global.init,"aw",@progbits
.nv.global.init:
	.type		$str$22,@object
	.size		$str$22,($str$23 - $str$22)
$str$22:
        /*0000*/ 	.byte	0x6b, 0x5f, 0x74, 0x69, 0x6c, 0x65, 0x5f, 0x63, 0x6f, 0x75, 0x6e, 0x74, 0x20, 0x3e, 0x3d, 0x20
        /*0010*/ 	.byte	0x31, 0x00
	.type		$str$23,@object
	.size		$str$23,(__unnamed_1 - $str$23)
$str$23:
        /*0012*/ 	.byte	0x2f, 0x74, 0x6d, 0x70, 0x2f, 0x63, 0x75, 0x74, 0x6c, 0x61, 0x73, 0x73, 0x5f, 0x73, 0x77, 0x65
        /*0022*/ 	.byte	0x65, 0x70, 0x5f, 0x73, 0x72, 0x63, 0x2f, 0x69, 0x6e, 0x63, 0x6c, 0x75, 0x64, 0x65, 0x2f, 0x63
        /*0032*/ 	.byte	0x75, 0x74, 0x6c, 0x61, 0x73, 0x73, 0x2f, 0x67, 0x65, 0x6d, 0x6d, 0x2f, 0x63, 0x6f, 0x6c, 0x6c
        /*0042*/ 	.byte	0x65, 0x63, 0x74, 0x69, 0x76, 0x65, 0x2f, 0x73, 0x6d, 0x39, 0x30, 0x5f, 0x6d, 0x6d, 0x61, 0x5f
        /*0052*/ 	.byte	0x74, 0x6d, 0x61, 0x5f, 0x67, 0x6d, 0x6d, 0x61, 0x5f, 0x73, 0x73, 0x5f, 0x77, 0x61, 0x72, 0x70
        /*0062*/ 	.byte	0x73, 0x70, 0x65, 0x63, 0x69, 0x61, 0x6c, 0x69, 0x7a, 0x65, 0x64, 0x2e, 0x68, 0x70, 0x70, 0x00
	.type		__unnamed_1,@object
	.size		__unnamed_1,(.L_0 - __unnamed_1)
__unnamed_1:
        /* <DEDUP_REMOVED lines=176> */
        /*0b72*/ 	.byte	0x6e, 0x74, 0x69, 0x74, 0x79, 0x5d, 0x00
.L_0:


//--------------------- .nv.shared._ZN7cutlass13device_kernelINS_4gemm6kernel13GemmUniversalIN4cute5tupleIJiiiiEEENS1_10collective13CollectiveMmaINS1_34MainloopSm90TmaGmmaWarpSpecializedILi6ENS5_IJNS4_1CILi1EEESB_SB_EEENS1_35KernelTmaWarpSpecializedCooperativeEEENS5_IJNSA_ILi256EEESF_NSA_ILi128EEEEEEfNS5_IJlSB_lEEEfSI_NS4_8TiledMMAINS4_8MMA_AtomIJNS4_4SM904GMMA30MMA_64x256x8_F32TF32TF32_SS_TNILNSM_7ScaleInE1ELSO_1EEEEEENS4_6LayoutINS5_IJNSA_ILi2EEESB_SB_EEENS5_IJSB_NSA_ILi0EEESU_EEEEENS5_IJNS4_10UnderscoreESX_SX_EEEEENS4_13SM90_TMA_LOADENS4_14ComposedLayoutINS4_7SwizzleILi3ELi4ELi3EEENS4_18smem_ptr_flag_bitsILi32EEENSR_INS5_IJNSA_ILi8EEENSA_ILi32EEEEEENS5_IJS17_SB_EEEEEEEvNS4_8identityES10_S1B_vS1C_EENS_8epilogue10collective6detail29Sm90TmaWarpSpecializedAdapterINS1F_15DefaultEpilogueIfSI_SI_NS1E_6thread17LinearCombinationIfLi1EffLNS1J_9ScaleType4KindE0ELNS_15FloatRoundStyleE2EfEENS1_15EpilogueDefaultEEEEEvvEEEEvNT_6ParamsE --------------------------
	.section	.nv.shared._ZN7cutlass13device_kernelINS_4gemm6kernel13GemmUniversalIN4cute5tupleIJiiiiEEENS1_10collective13CollectiveMmaINS1_34MainloopSm90TmaGmmaWarpSpecializedILi6ENS5_IJNS4_1CILi1EEESB_SB_EEENS1_35KernelTmaWarpSpecializedCooperativeEEENS5_IJNSA_ILi256EEESF_NSA_ILi128EEEEEEfNS5_IJlSB_lEEEfSI_NS4_8TiledMMAINS4_8MMA_AtomIJNS4_4SM904GMMA30MMA_64x256x8_F32TF32TF32_SS_TNILNSM_7ScaleInE1ELSO_1EEEEEENS4_6LayoutINS5_IJNSA_ILi2EEESB_SB_EEENS5_IJSB_NSA_ILi0EEESU_EEEEENS5_IJNS4_10UnderscoreESX_SX_EEEEENS4_13SM90_TMA_LOADENS4_14ComposedLayoutINS4_7SwizzleILi3ELi4ELi3EEENS4_18smem_ptr_flag_bitsILi32EEENSR_INS5_IJNSA_ILi8EEENSA_ILi32EEEEEENS5_IJS17_SB_EEEEEEEvNS4_8identityES10_S1B_vS1C_EENS_8epilogue10collective6detail29Sm90TmaWarpSpecializedAdapterINS1F_15DefaultEpilogueIfSI_SI_NS1E_6thread17LinearCombinationIfLi1EffLNS1J_9ScaleType4KindE0ELNS_15FloatRoundStyleE2EfEENS1_15EpilogueDefaultEEEEEvvEEEEvNT_6ParamsE,"aw",@nobits
	.sectionflags	@""
	.align	16
	.zero		1024


//--------------------- .nv.shared.reserved.0     --------------------------
	.section	.nv.shared.reserved.0,"aw",@nobits
	.weak		__nv_reservedSMEM_offset_0_alias
	.size		__nv_reservedSMEM_offset_0_alias, 0, 0
	.other		__nv_reservedSMEM_offset_0_alias,@"STO_CUDA_RESERVED_SHARED STV_DEFAULT"
__nv_reservedSMEM_offset_0_alias:
	.zero		0


//--------------------- .nv.global                --------------------------
	.section	.nv.global,"aw",@nobits
.nv.global:
	.type		_ZN40_INTERNAL_0a184793_4_k_cu_caf7c605_212004cute1_E,@object
	.size		_ZN40_INTERNAL_0a184793_4_k_cu_caf7c605_212004cute1_E,(_ZN40_INTERNAL_0a184793_4_k_cu_caf7c605_212004cuda3std3__45__cpo6cbeginE - _ZN40_INTERNAL_0a184793_4_k_cu_caf7c605_212004cute1_E)
_ZN40_INTERNAL_0a184793_4_k_cu_caf7c605_212004cute1_E:
	.zero		1
	.type		_ZN40_INTERNAL_0a184793_4_k_cu_caf7c605_212004cuda3std3__45__cpo6cbeginE,@object
	.size		_ZN40_INTERNAL_0a184793_4_k_cu_caf7c605_212004cuda3std3__45__cpo6cbeginE,(_ZN40_INTERNAL_0a184793_4_k_cu_caf7c605_212004cuda3std3__48in_placeE - _ZN40_INTERNAL_0a184793_4_k_cu_caf7c605_212004cuda3std3__45__cpo6cbeginE)
_ZN40_INTERNAL_0a184793_4_k_cu_caf7c605_212004cuda3std3__45__cpo6cbeginE:
	.zero		1
	.type		_ZN40_INTERNAL_0a184793_4_k_cu_caf7c605_212004cuda3std3__48in_placeE,@object
	.size		_ZN40_INTERNAL_0a184793_4_k_cu_caf7c605_212004cuda3std3__48in_placeE,(_ZN40_INTERNAL_0a184793_4_k_cu_caf7c605_212004cuda3std6ranges3__45__cpo9iter_moveE - _ZN40_INTERNAL_0a184793_4_k_cu_caf7c605_212004cuda3std3__48in_placeE)
_ZN40_INTERNAL_0a184793_4_k_cu_caf7c605_212004cuda3std3__48in_placeE:
	.zero		1
	.type		_ZN40_INTERNAL_0a184793_4_k_cu_caf7c605_212004cuda3std6ranges3__45__cpo9iter_moveE,@object
	.size		_ZN40_INTERNAL_0a184793_4_k_cu_caf7c605_212004cuda3std6ranges3__45__cpo9iter_moveE,(_ZN40_INTERNAL_0a184793_4_k_cu_caf7c605_212004cuda3std3__45__cpo5beginE - _ZN40_INTERNAL_0a184793_4_k_cu_caf7c605_212004cuda3std6ranges3__45__cpo9iter_moveE)
_ZN40_INTERNAL_0a184793_4_k_cu_caf7c605_212004cuda3std6ranges3__45__cpo9iter_moveE:
	.zero		1
	.type		_ZN40_INTERNAL_0a184793_4_k_cu_caf7c605_212004cuda3std3__45__cpo5beginE,@object
	.size		_ZN40_INTERNAL_0a184793_4_k_cu_caf7c605_212004cuda3std3__45__cpo5beginE,(_ZN40_INTERNAL_0a184793_4_k_cu_caf7c605_212004cuda3std3__442_GLOBAL__N__0a184793_4_k_cu_caf7c605_212006ignoreE - _ZN40_INTERNAL_0a184793_4_k_cu_caf7c605_212004cuda3std3__45__cpo5beginE)
_ZN40_INTERNAL_0a184793_4_k_cu_caf7c605_212004cuda3std3__45__cpo5beginE:
	.zero		1
	.type		_ZN40_INTERNAL_0a184793_4_k_cu_caf7c605_212004cuda3std3__442_GLOBAL__N__0a184793_4_k_cu_caf7c605_212006ignoreE,@object
	.size		_ZN40_INTERNAL_0a184793_4_k_cu_caf7c605_212004cuda3std3__442_GLOBAL__N__0a184793_4_k_cu_caf7c605_212006ignoreE,(_ZN40_INTERNAL_0a184793_4_k_cu_caf7c605_212004cute7productE - _ZN40_INTERNAL_0a184793_4_k_cu_caf7c605_212004cuda3std3__442_GLOBAL__N__0a184793_4_k_cu_caf7c605_212006ignoreE)
_ZN40_INTERNAL_0a184793_4_k_cu_caf7c605_212004cuda3std3__442_GLOBAL__N__0a184793_4_k_cu_caf7c605_212006ignoreE:
	.zero		1
	.type		_ZN40_INTERNAL_0a184793_4_k_cu_caf7c605_212004cute7productE,@object
	.size		_ZN40_INTERNAL_0a184793_4_k_cu_caf7c605_212004cute7productE,(_ZN40_INTERNAL_0a184793_4_k_cu_caf7c605_212004cuda3std3__45__cpo3endE - _ZN40_INTERNAL_0a184793_4_k_cu_caf7c605_212004cute7productE)
_ZN40_INTERNAL_0a184793_4_k_cu_caf7c605_212004cute7productE:
	.zero		1
	.type		_ZN40_INTERNAL_0a184793_4_k_cu_caf7c605_212004cuda3std3__45__cpo3endE,@object
	.size		_ZN40_INTERNAL_0a184793_4_k_cu_caf7c605_212004cuda3std3__45__cpo3endE,(_ZN40_INTERNAL_0a184793_4_k_cu_caf7c605_212004cuda3std3__419piecewise_constructE - _ZN40_INTERNAL_0a184793_4_k_cu_caf7c605_212004cuda3std3__45__cpo3endE)
_ZN40_INTERNAL_0a184793_4_k_cu_caf7c605_212004cuda3std3__45__cpo3endE:
	.zero		1
	.type		_ZN40_INTERNAL_0a184793_4_k_cu_caf7c605_212004cuda3std3__419piecewise_constructE,@object
	.size		_ZN40_INTERNAL_0a184793_4_k_cu_caf7c605_212004cuda3std3__419piecewise_constructE,(_ZN40_INTERNAL_0a184793_4_k_cu_caf7c605_212004cuda3std3__45__cpo4cendE - _ZN40_INTERNAL_0a184793_4_k_cu_caf7c605_212004cuda3std3__419piecewise_constructE)
_ZN40_INTERNAL_0a184793_4_k_cu_caf7c605_212004cuda3std3__419piecewise_constructE:
	.zero		1
	.type		_ZN40_INTERNAL_0a184793_4_k_cu_caf7c605_212004cuda3std3__45__cpo4cendE,@object
	.size		_ZN40_INTERNAL_0a184793_4_k_cu_caf7c605_212004cuda3std3__45__cpo4cendE,(_ZN40_INTERNAL_0a184793_4_k_cu_caf7c605_212004cuda3std6ranges3__45__cpo4swapE - _ZN40_INTERNAL_0a184793_4_k_cu_caf7c605_212004cuda3std3__45__cpo4cendE)
_ZN40_INTERNAL_0a184793_4_k_cu_caf7c605_212004cuda3std3__45__cpo4cendE:
	.zero		1
	.type		_ZN40_INTERNAL_0a184793_4_k_cu_caf7c605_212004cuda3std6ranges3__45__cpo4swapE,@object
	.size		_ZN40_INTERNAL_0a184793_4_k_cu_caf7c605_212004cuda3std6ranges3__45__cpo4swapE,(.L_8 - _ZN40_INTERNAL_0a184793_4_k_cu_caf7c605_212004cuda3std6ranges3__45__cpo4swapE)
_ZN40_INTERNAL_0a184793_4_k_cu_caf7c605_212004cuda3std6ranges3__45__cpo4swapE:
	.zero		1
.L_8:


//--------------------- .nv.constant0._ZN7cutlass13device_kernelINS_4gemm6kernel13GemmUniversalIN4cute5tupleIJiiiiEEENS1_10collective13CollectiveMmaINS1_34MainloopSm90TmaGmmaWarpSpecializedILi6ENS5_IJNS4_1CILi1EEESB_SB_EEENS1_35KernelTmaWarpSpecializedCooperativeEEENS5_IJNSA_ILi256EEESF_NSA_ILi128EEEEEEfNS5_IJlSB_lEEEfSI_NS4_8TiledMMAINS4_8MMA_AtomIJNS4_4SM904GMMA30MMA_64x256x8_F32TF32TF32_SS_TNILNSM_7ScaleInE1ELSO_1EEEEEENS4_6LayoutINS5_IJNSA_ILi2EEESB_SB_EEENS5_IJSB_NSA_ILi0EEESU_EEEEENS5_IJNS4_10UnderscoreESX_SX_EEEEENS4_13SM90_TMA_LOADENS4_14ComposedLayoutINS4_7SwizzleILi3ELi4ELi3EEENS4_18smem_ptr_flag_bitsILi32EEENSR_INS5_IJNSA_ILi8EEENSA_ILi32EEEEEENS5_IJS17_SB_EEEEEEEvNS4_8identityES10_S1B_vS1C_EENS_8epilogue10collective6detail29Sm90TmaWarpSpecializedAdapterINS1F_15DefaultEpilogueIfSI_SI_NS1E_6thread17LinearCombinationIfLi1EffLNS1J_9ScaleType4KindE0ELNS_15FloatRoundStyleE2EfEENS1_15EpilogueDefaultEEEEEvvEEEEvNT_6ParamsE --------------------------
	.section	.nv.constant0._ZN7cutlass13device_kernelINS_4gemm6kernel13GemmUniversalIN4cute5tupleIJiiiiEEENS1_10collective13CollectiveMmaINS1_34MainloopSm90TmaGmmaWarpSpecializedILi6ENS5_IJNS4_1CILi1EEESB_SB_EEENS1_35KernelTmaWarpSpecializedCooperativeEEENS5_IJNSA_ILi256EEESF_NSA_ILi128EEEEEEfNS5_IJlSB_lEEEfSI_NS4_8TiledMMAINS4_8MMA_AtomIJNS4_4SM904GMMA30MMA_64x256x8_F32TF32TF32_SS_TNILNSM_7ScaleInE1ELSO_1EEEEEENS4_6LayoutINS5_IJNSA_ILi2EEESB_SB_EEENS5_IJSB_NSA_ILi0EEESU_EEEEENS5_IJNS4_10UnderscoreESX_SX_EEEEENS4_13SM90_TMA_LOADENS4_14ComposedLayoutINS4_7SwizzleILi3ELi4ELi3EEENS4_18smem_ptr_flag_bitsILi32EEENSR_INS5_IJNSA_ILi8EEENSA_ILi32EEEEEENS5_IJS17_SB_EEEEEEEvNS4_8identityES10_S1B_vS1C_EENS_8epilogue10collective6detail29Sm90TmaWarpSpecializedAdapterINS1F_15DefaultEpilogueIfSI_SI_NS1E_6thread17LinearCombinationIfLi1EffLNS1J_9ScaleType4KindE0ELNS_15FloatRoundStyleE2EfEENS1_15EpilogueDefaultEEEEEvvEEEEvNT_6ParamsE,"a",@progbits
	.sectionflags	@""
	.align	4
.nv.constant0._ZN7cutlass13device_kernelINS_4gemm6kernel13GemmUniversalIN4cute5tupleIJiiiiEEENS1_10collective13CollectiveMmaINS1_34MainloopSm90TmaGmmaWarpSpecializedILi6ENS5_IJNS4_1CILi1EEESB_SB_EEENS1_35KernelTmaWarpSpecializedCooperativeEEENS5_IJNSA_ILi256EEESF_NSA_ILi128EEEEEEfNS5_IJlSB_lEEEfSI_NS4_8TiledMMAINS4_8MMA_AtomIJNS4_4SM904GMMA30MMA_64x256x8_F32TF32TF32_SS_TNILNSM_7ScaleInE1ELSO_1EEEEEENS4_6LayoutINS5_IJNSA_ILi2EEESB_SB_EEENS5_IJSB_NSA_ILi0EEESU_EEEEENS5_IJNS4_10UnderscoreESX_SX_EEEEENS4_13SM90_TMA_LOADENS4_14ComposedLayoutINS4_7SwizzleILi3ELi4ELi3EEENS4_18smem_ptr_flag_bitsILi32EEENSR_INS5_IJNSA_ILi8EEENSA_ILi32EEEEEENS5_IJS17_SB_EEEEEEEvNS4_8identityES10_S1B_vS1C_EENS_8epilogue10collective6detail29Sm90TmaWarpSpecializedAdapterINS1F_15DefaultEpilogueIfSI_SI_NS1E_6thread17LinearCombinationIfLi1EffLNS1J_9ScaleType4KindE0ELNS_15FloatRoundStyleE2EfEENS1_15EpilogueDefaultEEEEEvvEEEEvNT_6ParamsE:
	.zero		1664


//--------------------- SYMBOLS --------------------------

	.type		.nv.reservedSmem.offset0,@object
	.size		.nv.reservedSmem.offset0,0x4
	.type		__assertfail,@function
